def gluon_wgmma(
    a_ptr,
    b_ptr,
    c_ptr,
    M,
    N,
    K,
    stride_am,
    stride_bk,
    stride_cm,
    BLOCK_M: gl.constexpr,
    BLOCK_N: gl.constexpr,
    BLOCK_K: gl.constexpr,
    DTYPE: gl.constexpr,
    A_LAYOUT: gl.constexpr,
    B_LAYOUT: gl.constexpr,
    C_LAYOUT: gl.constexpr,
    B_SHAPE: gl.constexpr,
    TRANS_B: gl.constexpr,
    NUM_BUFFERS: gl.constexpr,
    NUM_WARPS: gl.constexpr,
):
    a_desc = tma.make_tensor_descriptor(
        a_ptr, [M, K], [stride_am, 1], [BLOCK_M, BLOCK_K], A_LAYOUT
    )
    b_desc = tma.make_tensor_descriptor(
        b_ptr,
        [N, K] if TRANS_B else [K, N],
        [stride_bk, 1],
        B_SHAPE,
        B_LAYOUT,
    )
    c_desc = tma.make_tensor_descriptor(
        c_ptr, [M, N], [stride_cm, 1], [BLOCK_M, BLOCK_N], C_LAYOUT
    )

    a_bufs = gl.allocate_shared_memory(
        DTYPE, [NUM_BUFFERS, BLOCK_M, BLOCK_K], A_LAYOUT
    )
    b_bufs = gl.allocate_shared_memory(DTYPE, [NUM_BUFFERS] + B_SHAPE, B_LAYOUT)

    pid_m = gl.program_id(0)
    pid_n = gl.program_id(1)
    off_m = pid_m * BLOCK_M
    off_n = pid_n * BLOCK_N

    mma_layout: gl.constexpr = pick_wgmma_layout(DTYPE, BLOCK_M, BLOCK_N, NUM_WARPS)
    acc = warpgroup_mma_init(
        gl.zeros((BLOCK_M, BLOCK_N), dtype=gl.float32, layout=mma_layout)
    )

    bars = gl.allocate_shared_memory(
        gl.int64, [NUM_BUFFERS, 1], mbarrier.MBarrierLayout()
    )
    for i in gl.static_range(NUM_BUFFERS):
        mbarrier.init(bars.index(i), count=1)
    idx = 0
    phase = 0

    for k in range(0, K, BLOCK_K):
        a = a_bufs.index(idx)
        b = b_bufs.index(idx)
        bar = bars.index(idx)
        mbarrier.expect(bar, a_desc.block_type.nbytes + b_desc.block_type.nbytes)
        tma.async_copy_global_to_shared(a_desc, [off_m, k], bar, a)
        tma.async_copy_global_to_shared(
            b_desc, [off_n, k] if TRANS_B else [k, off_n], bar, b
        )
        mbarrier.wait(bar, phase=phase)

        if TRANS_B:
            b = b.permute((1, 0))
        acc = warpgroup_mma_wait(num_outstanding=0, deps=(acc,))
        acc = warpgroup_mma(a, b, acc, is_async=True)

        idx += 1
        if idx == NUM_BUFFERS:
            idx = 0
            phase ^= 1

    acc = warpgroup_mma_wait(num_outstanding=0, deps=(acc,))
    for i in gl.static_range(NUM_BUFFERS):
        mbarrier.invalidate(bars.index(i))

    c_smem = gl.allocate_shared_memory(DTYPE, [BLOCK_M, BLOCK_N], C_LAYOUT)
    c_smem.store(acc.to(DTYPE))
    fence_async_shared()
    tma.async_copy_shared_to_global(c_desc, [off_m, off_n], c_smem)
    tma.store_wait(pendings=0)

# config = {"BLOCK_K": 32, "BLOCK_M": 64, "BLOCK_N": 128, "arch": "sm_90", "dtype": "fp8e4m3", "num_buffers": 1, "num_warps": 8, "trans_b": 1}
# arch = sm_90


// ===== COMPILED SASS (sm_90a) =====

	.target	sm_90a

	.elftype	@"ET_EXEC"


//--------------------- .note.nv.tkinfo           --------------------------
	.section	.note.nv.tkinfo,"",@"SHT_NOTE"
	.sectionflags	@"SHF_NOTE_NV_TKINFO"
	.tkinfo
        /*0018*/ 	.word	0x00000002
        /*0030*/ 	.string	""
        /*0030*/ 	.string	"ptxas"
        /*0030*/ 	.string	"Cuda compilation tools, release 13.0, V13.0.88"
        /*0030*/ 	.string	"Build cuda_13.0.r13.0/compiler.36424714_0"
        /*0030*/ 	.string	"-v  -suppress-debug-info  -lineinfo  -arch sm_90a "



//--------------------- .note.nv.cuinfo           --------------------------
	.section	.note.nv.cuinfo,"",@"SHT_NOTE"
	.sectionflags	@"SHF_NOTE_NV_CUINFO"
        /*0018*/ 	.short	0x0002
        /*001a*/ 	.short	0x005a
        /*001c*/ 	.short	0x0082
	.zero		2


//--------------------- .nv.info                  --------------------------
	.section	.nv.info,"",@"SHT_CUDA_INFO"
	.align	4


	//----- nvinfo : EIATTR_REGCOUNT
	.align		4
        /*0000*/ 	.byte	0x04, 0x2f
        /*0002*/ 	.short	(.L_1 - .L_0)
	.align		4
.L_0:
        /*0004*/ 	.word	index@(gluon_wgmma)
        /*0008*/ 	.word	0x0000003a


	//----- nvinfo : EIATTR_FRAME_SIZE
	.align		4
.L_1:
        /*000c*/ 	.byte	0x04, 0x11
        /*000e*/ 	.short	(.L_3 - .L_2)
	.align		4
.L_2:
        /*0010*/ 	.word	index@(gluon_wgmma)
        /*0014*/ 	.word	0x00000000


	//----- nvinfo : EIATTR_MIN_STACK_SIZE
	.align		4
.L_3:
        /*0018*/ 	.byte	0x04, 0x12
        /*001a*/ 	.short	(.L_5 - .L_4)
	.align		4
.L_4:
        /*001c*/ 	.word	index@(gluon_wgmma)
        /*0020*/ 	.word	0x00000000
.L_5:


//--------------------- .nv.compat                --------------------------
	.section	.nv.compat,"",@"SHT_CUDA_COMPAT_INFO"
	.align	4
        /*0000*/ 	.byte	0x02, 0x09, 0x01, 0x00, 0x02, 0x02, 0x04, 0x00, 0x02, 0x05, 0x05, 0x00, 0x03, 0x07, 0x01, 0x01
        /*0010*/ 	.byte	0x02, 0x03, 0x03, 0x00, 0x02, 0x06, 0x01, 0x00, 0x04, 0x0b, 0x08, 0x00, 0x00, 0x00, 0x00, 0x00
        /*0020*/ 	.byte	0x00, 0x00, 0x00, 0x00


//--------------------- .nv.info.gluon_wgmma      --------------------------
	.section	.nv.info.gluon_wgmma,"",@"SHT_CUDA_INFO"
	.sectionflags	@""
	.align	4


	//----- nvinfo : EIATTR_CUDA_API_VERSION
	.align		4
        /*0000*/ 	.byte	0x04, 0x37
        /*0002*/ 	.short	(.L_7 - .L_6)
.L_6:
        /*0004*/ 	.word	0x00000082


	//----- nvinfo : EIATTR_KPARAM_INFO
	.align		4
.L_7:
        /*0008*/ 	.byte	0x04, 0x17
        /*000a*/ 	.short	(.L_9 - .L_8)
.L_8:
        /*000c*/ 	.word	0x00000000
        /*0010*/ 	.short	0x000a
        /*0012*/ 	.short	0x0048
        /*0014*/ 	.byte	0x00, 0xf4, 0x21, 0x00


	//----- nvinfo : EIATTR_KPARAM_INFO
	.align		4
.L_9:
        /*0018*/ 	.byte	0x04, 0x17
        /*001a*/ 	.short	(.L_11 - .L_10)
.L_10:
        /*001c*/ 	.word	0x00000000
        /*0020*/ 	.short	0x0009
        /*0022*/ 	.short	0x0040
        /*0024*/ 	.byte	0x00, 0xf4, 0x21, 0x00


	//----- nvinfo : EIATTR_KPARAM_INFO
	.align		4
.L_11:
        /*0028*/ 	.byte	0x04, 0x17
        /*002a*/ 	.short	(.L_13 - .L_12)
.L_12:
        /*002c*/ 	.word	0x00000000
        /*0030*/ 	.short	0x0008
        /*0032*/ 	.short	0x0038
        /*0034*/ 	.byte	0x00, 0xf0, 0x21, 0x00


	//----- nvinfo : EIATTR_KPARAM_INFO
	.align		4
.L_13:
        /*0038*/ 	.byte	0x04, 0x17
        /*003a*/ 	.short	(.L_15 - .L_14)
.L_14:
        /*003c*/ 	.word	0x00000000
        /*0040*/ 	.short	0x0007
        /*0042*/ 	.short	0x0030
        /*0044*/ 	.byte	0x00, 0xf0, 0x21, 0x00


	//----- nvinfo : EIATTR_KPARAM_INFO
	.align		4
.L_15:
        /*0048*/ 	.byte	0x04, 0x17
        /*004a*/ 	.short	(.L_17 - .L_16)
.L_16:
        /*004c*/ 	.word	0x00000000
        /*0050*/ 	.short	0x0006
        /*0052*/ 	.short	0x0028
        /*0054*/ 	.byte	0x00, 0xf0, 0x21, 0x00


	//----- nvinfo : EIATTR_KPARAM_INFO
	.align		4
.L_17:
        /*0058*/ 	.byte	0x04, 0x17
        /*005a*/ 	.short	(.L_19 - .L_18)
.L_18:
        /*005c*/ 	.word	0x00000000
        /*0060*/ 	.short	0x0005
        /*0062*/ 	.short	0x0020
        /*0064*/ 	.byte	0x00, 0xf0, 0x11, 0x00


	//----- nvinfo : EIATTR_KPARAM_INFO
	.align		4
.L_19:
        /*0068*/ 	.byte	0x04, 0x17
        /*006a*/ 	.short	(.L_21 - .L_20)
.L_20:
        /*006c*/ 	.word	0x00000000
        /*0070*/ 	.short	0x0004
        /*0072*/ 	.short	0x001c
        /*0074*/ 	.byte	0x00, 0xf0, 0x11, 0x00


	//----- nvinfo : EIATTR_KPARAM_INFO
	.align		4
.L_21:
        /*0078*/ 	.byte	0x04, 0x17
        /*007a*/ 	.short	(.L_23 - .L_22)
.L_22:
        /*007c*/ 	.word	0x00000000
        /*0080*/ 	.short	0x0003
        /*0082*/ 	.short	0x0018
        /*0084*/ 	.byte	0x00, 0xf0, 0x11, 0x00


	//----- nvinfo : EIATTR_KPARAM_INFO
	.align		4
.L_23:
        /*0088*/ 	.byte	0x04, 0x17
        /*008a*/ 	.short	(.L_25 - .L_24)
.L_24:
        /*008c*/ 	.word	0x00000000
        /*0090*/ 	.short	0x0002
        /*0092*/ 	.short	0x0010
        /*0094*/ 	.byte	0x00, 0xf4, 0x21, 0x00


	//----- nvinfo : EIATTR_KPARAM_INFO
	.align		4
.L_25:
        /*0098*/ 	.byte	0x04, 0x17
        /*009a*/ 	.short	(.L_27 - .L_26)
.L_26:
        /*009c*/ 	.word	0x00000000
        /*00a0*/ 	.short	0x0001
        /*00a2*/ 	.short	0x0008
        /*00a4*/ 	.byte	0x00, 0xf4, 0x21, 0x00


	//----- nvinfo : EIATTR_KPARAM_INFO
	.align		4
.L_27:
        /*00a8*/ 	.byte	0x04, 0x17
        /*00aa*/ 	.short	(.L_29 - .L_28)
.L_28:
        /*00ac*/ 	.word	0x00000000
        /*00b0*/ 	.short	0x0000
        /*00b2*/ 	.short	0x0000
        /*00b4*/ 	.byte	0x00, 0xf4, 0x21, 0x00


	//----- nvinfo : EIATTR_SPARSE_MMA_MASK
	.align		4
.L_29:
        /*00b8*/ 	.byte	0x03, 0x50
        /*00ba*/ 	.short	0x0000


	//----- nvinfo : EIATTR_MAXREG_COUNT
	.align		4
        /*00bc*/ 	.byte	0x03, 0x1b
        /*00be*/ 	.short	0x00ff


	//----- nvinfo : EIATTR_NUM_BARRIERS
	.align		4
        /*00c0*/ 	.byte	0x02, 0x4c
        /*00c2*/ 	.byte	0x01
	.zero		1


	//----- nvinfo : EIATTR_MERCURY_ISA_VERSION
	.align		4
        /*00c4*/ 	.byte	0x03, 0x5f
        /*00c6*/ 	.short	0x0101


	//----- nvinfo : EIATTR_INT_WARP_WIDE_INSTR_OFFSETS
	.align		4
        /*00c8*/ 	.byte	0x04, 0x31
        /*00ca*/ 	.short	(.L_31 - .L_30)


	//   ....[0]....
.L_30:
        /*00cc*/ 	.word	0x000012c0


	//   ....[1]....
        /*00d0*/ 	.word	0x00001350


	//   ....[2]....
        /*00d4*/ 	.word	0x000015d0


	//   ....[3]....
        /*00d8*/ 	.word	0x000015e0


	//   ....[4]....
        /*00dc*/ 	.word	0x000015f0


	//   ....[5]....
        /*00e0*/ 	.word	0x00001600


	//   ....[6]....
        /*00e4*/ 	.word	0x00001a30


	//   ....[7]....
        /*00e8*/ 	.word	0x00001a50


	//----- nvinfo : EIATTR_COOP_GROUP_MASK_REGIDS
	.align		4
.L_31:
        /*00ec*/ 	.byte	0x04, 0x29
        /*00ee*/ 	.short	(.L_33 - .L_32)


	//   ....[0]....
.L_32:
        /*00f0*/ 	.word	0xffffffff


	//   ....[1]....
        /*00f4*/ 	.word	0xffffffff


	//   ....[2]....
        /*00f8*/ 	.word	0xffffffff


	//----- nvinfo : EIATTR_COOP_GROUP_INSTR_OFFSETS
	.align		4
.L_33:
        /*00fc*/ 	.byte	0x04, 0x28
        /*00fe*/ 	.short	(.L_35 - .L_34)


	//   ....[0]....
.L_34:
        /*0100*/ 	.word	0x00000140


	//   ....[1]....
        /*0104*/ 	.word	0x00000700


	//   ....[2]....
        /*0108*/ 	.word	0x00000cf0


	//----- nvinfo : EIATTR_MBARRIER_INSTR_OFFSETS
	.align		4
.L_35:
        /*010c*/ 	.byte	0x04, 0x39
        /*010e*/ 	.short	(.L_37 - .L_36)


	//   ....[0]....
.L_36:
        /*0110*/ 	.word	0x000013d0
        /*0114*/ 	.word	0x000000ff
        /*0118*/ 	.word	0x00001800
        /*011c*/ 	.short	0x0100
        /*011e*/ 	.byte	0x04
	.zero		1


	//   ....[1]....
        /*0120*/ 	.word	0x00001710
        /*0124*/ 	.word	0x000000ff
        /*0128*/ 	.word	0x00001800
        /*012c*/ 	.short	0x010a
        /*012e*/ 	.byte	0x04
	.zero		1


	//   ....[2]....
        /*0130*/ 	.word	0x00001980
        /*0134*/ 	.word	0x000000ff
        /*0138*/ 	.word	0x00001800
        /*013c*/ 	.short	0x0108
        /*013e*/ 	.byte	0x04
	.zero		1


	//   ....[3]....
        /*0140*/ 	.word	0x00001c40
        /*0144*/ 	.word	0x000000ff
        /*0148*/ 	.word	0x00001800
        /*014c*/ 	.short	0x010a
        /*014e*/ 	.byte	0x04
	.zero		1


	//----- nvinfo : EIATTR_NUM_MBARRIERS
	.align		4
.L_37:
        /*0150*/ 	.byte	0x03, 0x38
        /*0152*/ 	.short	0x0001


	//----- nvinfo : EIATTR_EXIT_INSTR_OFFSETS
	.align		4
        /*0154*/ 	.byte	0x04, 0x1c
        /*0156*/ 	.short	(.L_39 - .L_38)


	//   ....[0]....
.L_38:
        /*0158*/ 	.word	0x00001c30


	//----- nvinfo : EIATTR_REQNTID
	.align		4
.L_39:
        /*015c*/ 	.byte	0x04, 0x10
        /*015e*/ 	.short	(.L_41 - .L_40)
.L_40:
        /*0160*/ 	.word	0x00000100
        /*0164*/ 	.word	0x00000001
        /*0168*/ 	.word	0x00000001


	//----- nvinfo : EIATTR_CRS_STACK_SIZE
	.align		4
.L_41:
        /*016c*/ 	.byte	0x04, 0x1e
        /*016e*/ 	.short	(.L_43 - .L_42)
.L_42:
        /*0170*/ 	.word	0x00000000


	//----- nvinfo : EIATTR_CBANK_PARAM_SIZE
	.align		4
.L_43:
        /*0174*/ 	.byte	0x03, 0x19
        /*0176*/ 	.short	0x0050


	//----- nvinfo : EIATTR_PARAM_CBANK
	.align		4
        /*0178*/ 	.byte	0x04, 0x0a
        /*017a*/ 	.short	(.L_45 - .L_44)
	.align		4
.L_44:
        /*017c*/ 	.word	index@(.nv.constant0.gluon_wgmma)
        /*0180*/ 	.short	0x0210
        /*0182*/ 	.short	0x0050


	//----- nvinfo : EIATTR_SW_WAR
	.align		4
.L_45:
        /*0184*/ 	.byte	0x04, 0x36
        /*0186*/ 	.short	(.L_47 - .L_46)
.L_46:
        /*0188*/ 	.word	0x00000008
.L_47:


//--------------------- .nv.callgraph             --------------------------
	.section	.nv.callgraph,"",@"SHT_CUDA_CALLGRAPH"
	.align	4
	.sectionentsize	8
	.align		4
        /*0000*/ 	.word	0x00000000
	.align		4
        /*0004*/ 	.word	0xffffffff
	.align		4
        /*0008*/ 	.word	0x00000000
	.align		4
        /*000c*/ 	.word	0xfffffffe
	.align		4
        /*0010*/ 	.word	0x00000000
	.align		4
        /*0014*/ 	.word	0xfffffffd
	.align		4
        /*0018*/ 	.word	0x00000000
	.align		4
        /*001c*/ 	.word	0xfffffffc


//--------------------- .text.gluon_wgmma         --------------------------
	.section	.text.gluon_wgmma,"ax",@progbits
	.align	128
        .global         gluon_wgmma
        .type           gluon_wgmma,@function
        .size           gluon_wgmma,(.L_x_53 - gluon_wgmma)
        .other          gluon_wgmma,@"STO_CUDA_ENTRY STV_DEFAULT"
gluon_wgmma:
.text.gluon_wgmma:
[----:B------:R-:W-:Y:S01]  /*0000*/  LDC R1, c[0x0][0x28] ;  /* 0x00000a00ff017b82 */ /* 0x000fe20000000800 */
[----:B------:R-:W1:Y:S07]  /*0010*/  S2R R0, SR_TID.X ;  /* 0x0000000000007919 */ /* 0x000e6e0000002100 */
[----:B------:R-:W2:Y:S01]  /*0020*/  S2UR UR5, SR_CgaCtaId ;  /* 0x00000000000579c3 */ /* 0x000ea20000008800 */
[----:B------:R-:W-:Y:S01]  /*0030*/  UMOV UR4, 0x400 ;  /* 0x0000040000047882 */ /* 0x000fe20000000000 */
[----:B------:R-:W-:Y:S01]  /*0040*/  ULDC UR7, c[0x0][0xc] ;  /* 0x0000030000077ab9 */ /* 0x000fe20000000800 */
[----:B------:R-:W-:Y:S01]  /*0050*/  ULDC.64 UR8, c[0x0][0x250] ;  /* 0x0000940000087ab9 */ /* 0x000fe20000000a00 */
[----:B------:R-:W-:Y:S04]  /*0060*/  BSSY B0, `(.L_x_0) ;  /* 0x000001d000007945 */ /* 0x000fe80003800000 */
[----:B------:R-:W3:Y:S08]  /*0070*/  LDC R9, c[0x0][0x230] ;  /* 0x00008c00ff097b82 */ /* 0x000ef00000000800 */
[----:B------:R-:W-:Y:S08]  /*0080*/  S2UR UR25, SR_CTAID.Y ;  /* 0x00000000001979c3 */ /* 0x000ff00000002600 */
[----:B------:R-:W4:Y:S01]  /*0090*/  S2UR UR6, SR_CTAID.Z ;  /* 0x00000000000679c3 */ /* 0x000f220000002700 */
[----:B--2---:R-:W-:-:S03]  /*00a0*/  ULEA UR4, UR5, UR4, 0x18 ;  /* 0x0000000405047291 */ /* 0x004fc6000f8ec03f */
[----:B------:R-:W-:Y:S01]  /*00b0*/  ULDC UR5, c[0x0][0x10] ;  /* 0x0000040000057ab9 */ /* 0x000fe20000000800 */
[----:B-1----:R-:W-:-:S03]  /*00c0*/  LOP3.LUT R7, R0, 0xff, RZ, 0xc0, !PT ;  /* 0x000000ff00077812 */ /* 0x002fc600078ec0ff */
[----:B------:R-:W1:Y:S01]  /*00d0*/  S2UR UR24, SR_CTAID.X ;  /* 0x00000000001879c3 */ /* 0x000e620000002500 */
[----:B---3--:R-:W-:Y:S01]  /*00e0*/  VIADD R6, R9, 0xffffffff ;  /* 0xffffffff09067836 */ /* 0x008fe20000000000 */
[C---:B------:R-:W-:Y:S02]  /*00f0*/  ISETP.GE.U32.AND P0, PT, R7.reuse, 0x20, PT ;  /* 0x000000200700780c */ /* 0x040fe40003f06070 */
[C---:B------:R-:W-:Y:S02]  /*0100*/  ISETP.NE.U32.AND P2, PT, R7.reuse, RZ, PT ;  /* 0x000000ff0700720c */ /* 0x040fe40003f45070 */
[----:B------:R-:W-:Y:S02]  /*0110*/  LEA R3, R7, UR4, 0x2 ;  /* 0x0000000407037c11 */ /* 0x000fe4000f8e10ff */
[----:B------:R-:W2:Y:S07]  /*0120*/  LDC R2, c[0x0][0x228] ;  /* 0x00008a00ff027b82 */ /* 0x000eae0000000800 */
[----:B------:R3:W-:Y:S01]  /*0130*/  @!P0 STS [R3], RZ ;  /* 0x000000ff03008388 */ /* 0x0007e20000000800 */
[----:B------:R-:W-:-:S03]  /*0140*/  NOP ;  /* 0x0000000000007918 */ /* 0x000fc60000000000 */
[----:B------:R3:W-:Y:S01]  /*0150*/  @!P2 STS [UR4+0x20], R6 ;  /* 0x00002006ff00a988 */ /* 0x0007e20008000804 */
[----:B----4-:R-:W-:-:S04]  /*0160*/  UIMAD UR5, UR6, UR5, UR25 ;  /* 0x00000005060572a4 */ /* 0x010fc8000f8e0219 */
[----:B-1----:R-:W-:-:S04]  /*0170*/  UIMAD UR5, UR5, UR7, UR24 ;  /* 0x00000007050572a4 */ /* 0x002fc8000f8e0218 */
[----:B------:R-:W-:Y:S01]  /*0180*/  UIMAD UR5, UR5, 0x180, URZ ;  /* 0x00000180050578a4 */ /* 0x000fe2000f8e023f */
[----:B--2---:R-:W-:-:S03]  /*0190*/  VIADD R2, R2, 0xffffffff ;  /* 0xffffffff02027836 */ /* 0x004fc60000000000 */
[----:B------:R-:W-:-:S04]  /*01a0*/  UIADD3 UR21, UP0, UR5, UR8, URZ ;  /* 0x0000000805157290 */ /* 0x000fc8000ff1e03f */
[----:B------:R-:W-:Y:S01]  /*01b0*/  ULEA.HI.X.SX32 UR22, UR5, UR9, 0x1, UP0 ;  /* 0x0000000905167291 */ /* 0x000fe200080f0e3f */
[----:B---3--:R-:W-:Y:S11]  /*01c0*/  @P2 BRA `(.L_x_1) ;  /* 0x0000000000182947 */ /* 0x008ff60003800000 */
[----:B------:R-:W1:Y:S01]  /*01d0*/  LDS R4, [UR4+0x8] ;  /* 0x00000804ff047984 */ /* 0x000e620008000800 */
[----:B------:R-:W2:Y:S01]  /*01e0*/  LDC.64 R10, c[0x0][0x210] ;  /* 0x00008400ff0a7b82 */ /* 0x000ea20000000a00 */
[----:B------:R-:W-:Y:S02]  /*01f0*/  IMAD.MOV.U32 R5, RZ, RZ, 0x70 ;  /* 0x00000070ff057424 */ /* 0x000fe400078e00ff */
[----:B--2---:R2:W-:Y:S03]  /*0200*/  STS.64 [UR4], R10 ;  /* 0x0000000aff007988 */ /* 0x0045e60008000a04 */
[----:B-1----:R-:W-:-:S05]  /*0210*/  LOP3.LUT R4, R4, 0x10, R5, 0xd8, !PT ;  /* 0x0000001004047812 */ /* 0x002fca00078ed805 */
[----:B------:R2:W-:Y:S02]  /*0220*/  STS [UR4+0x8], R4 ;  /* 0x00000804ff007988 */ /* 0x0005e40008000804 */
.L_x_1:
[----:B------:R-:W-:Y:S05]  /*0230*/  BSYNC B0 ;  /* 0x0000000000007941 */ /* 0x000fea0003800000 */
.L_x_0:
[----:B------:R-:W-:Y:S04]  /*0240*/  BSSY B0, `(.L_x_2) ;  /* 0x000000a000007945 */ /* 0x000fe80003800000 */
[----:B------:R-:W-:Y:S05]  /*0250*/  @P2 BRA `(.L_x_3) ;  /* 0x0000000000202947 */ /* 0x000fea0003800000 */
[----:B--2---:R-:W1:Y:S01]  /*0260*/  LDS R4, [UR4+0x34] ;  /* 0x00003404ff047984 */ /* 0x004e620008000800 */
[----:B------:R-:W-:Y:S02]  /*0270*/  IMAD.MOV.U32 R5, RZ, RZ, 0x1f000000 ;  /* 0x1f000000ff057424 */ /* 0x000fe400078e00ff */
[----:B------:R-:W-:Y:S01]  /*0280*/  @!P2 IMAD.MOV.U32 R8, RZ, RZ, 0x3f ;  /* 0x0000003fff08a424 */ /* 0x000fe200078e00ff */
[----:B------:R-:W2:Y:S02]  /*0290*/  @!P2 LDS R11, [UR4+0x38] ;  /* 0x00003804ff0ba984 */ /* 0x000ea40008000800 */
[----:B-1----:R-:W-:Y:S02]  /*02a0*/  LOP3.LUT R4, R4, 0xff000000, R5, 0xb8, !PT ;  /* 0xff00000004047812 */ /* 0x002fe400078eb805 */
[----:B--2---:R-:W-:-:S03]  /*02b0*/  @!P2 LOP3.LUT R5, R11, 0xff, R8, 0xb8, !PT ;  /* 0x000000ff0b05a812 */ /* 0x004fc600078eb808 */
[----:B------:R1:W-:Y:S04]  /*02c0*/  STS [UR4+0x34], R4 ;  /* 0x00003404ff007988 */ /* 0x0003e80008000804 */
[----:B------:R1:W-:Y:S02]  /*02d0*/  @!P2 STS [UR4+0x38], R5 ;  /* 0x00003805ff00a988 */ /* 0x0003e40008000804 */
.L_x_3:
[----:B------:R-:W-:Y:S05]  /*02e0*/  BSYNC B0 ;  /* 0x0000000000007941 */ /* 0x000fea0003800000 */
.L_x_2:
[----:B------:R-:W-:Y:S04]  /*02f0*/  BSSY B0, `(.L_x_4) ;  /* 0x000000a000007945 */ /* 0x000fe80003800000 */
[----:B------:R-:W-:Y:S05]  /*0300*/  @P2 BRA `(.L_x_5) ;  /* 0x0000000000202947 */ /* 0x000fea0003800000 */
[----:B-12---:R-:W1:Y:S01]  /*0310*/  LDS R4, [UR4+0x1c] ;  /* 0x00001c04ff047984 */ /* 0x006e620008000800 */
[----:B------:R-:W2:Y:S03]  /*0320*/  LDC.64 R12, c[0x0][0x238] ;  /* 0x00008e00ff0c7b82 */ /* 0x000ea60000000a00 */
[----:B------:R3:W-:Y:S01]  /*0330*/  STS [UR4+0x24], R2 ;  /* 0x00002402ff007988 */ /* 0x0007e20008000804 */
[--C-:B--2---:R-:W-:Y:S02]  /*0340*/  SHF.R.U32.HI R11, RZ, 0x4, R13.reuse ;  /* 0x00000004ff0b7819 */ /* 0x104fe4000001160d */
[----:B------:R-:W-:-:S05]  /*0350*/  SHF.R.U64 R5, R12, 0x4, R13 ;  /* 0x000000040c057819 */ /* 0x000fca000000120d */
[----:B------:R3:W-:Y:S01]  /*0360*/  STS [UR4+0xc], R5 ;  /* 0x00000c05ff007988 */ /* 0x0007e20008000804 */
[----:B-1----:R-:W-:-:S05]  /*0370*/  LOP3.LUT R4, R4, 0xf, R11, 0xb8, !PT ;  /* 0x0000000f04047812 */ /* 0x002fca00078eb80b */
[----:B------:R3:W-:Y:S02]  /*0380*/  STS [UR4+0x1c], R4 ;  /* 0x00001c04ff007988 */ /* 0x0007e40008000804 */
.L_x_5:
[----:B------:R-:W-:Y:S05]  /*0390*/  BSYNC B0 ;  /* 0x0000000000007941 */ /* 0x000fea0003800000 */
.L_x_4:
[----:B------:R-:W-:Y:S04]  /*03a0*/  BSSY B1, `(.L_x_6) ;  /* 0x000001e000017945 */ /* 0x000fe80003800000 */
[----:B------:R-:W-:Y:S01]  /*03b0*/  BSSY B0, `(.L_x_7) ;  /* 0x0000019000007945 */ /* 0x000fe20003800000 */
[----:B------:R-:W-:-:S03]  /*03c0*/  IMAD.MOV.U32 R8, RZ, RZ, RZ ;  /* 0x000000ffff087224 */ /* 0x000fc600078e00ff */
[----:B------:R-:W-:Y:S05]  /*03d0*/  @P2 BRA `(.L_x_8) ;  /* 0x00000000001c2947 */ /* 0x000fea0003800000 */
[----:B-123--:R-:W1:Y:S02]  /*03e0*/  LDS R4, [UR4+0x34] ;  /* 0x00003404ff047984 */ /* 0x00ee640008000800 */
[----:B-1----:R-:W-:-:S05]  /*03f0*/  LOP3.LUT R4, R4, 0x7, RZ, 0xb8, !PT ;  /* 0x0000000704047812 */ /* 0x002fca00078eb8ff */
[----:B------:R1:W-:Y:S01]  /*0400*/  STS [UR4+0x34], R4 ;  /* 0x00003404ff007988 */ /* 0x0003e20008000804 */
[----:B------:R-:W-:Y:S05]  /*0410*/  @P2 BRA `(.L_x_9) ;  /* 0x00000000001c2947 */ /* 0x000fea0003800000 */
[----:B-1----:R-:W1:Y:S02]  /*0420*/  LDS R4, [UR4+0x34] ;  /* 0x00003404ff047984 */ /* 0x002e640008000800 */
[----:B-1----:R-:W-:-:S05]  /*0430*/  LOP3.LUT R4, R4, 0x38, RZ, 0xb8, !PT ;  /* 0x0000003804047812 */ /* 0x002fca00078eb8ff */
[----:B------:R4:W-:Y:S02]  /*0440*/  STS [UR4+0x34], R4 ;  /* 0x00003404ff007988 */ /* 0x0009e40008000804 */
.L_x_8:
[----:B------:R-:W-:Y:S05]  /*0450*/  @P2 BRA `(.L_x_10) ;  /* 0x00000000001c2947 */ /* 0x000fea0003800000 */
[----:B-1234-:R-:W1:Y:S02]  /*0460*/  LDS R4, [UR4+0x8] ;  /* 0x00000804ff047984 */ /* 0x01ee640008000800 */
[----:B-1----:R-:W-:-:S05]  /*0470*/  LOP3.LUT R4, R4, 0x780, RZ, 0xb8, !PT ;  /* 0x0000078004047812 */ /* 0x002fca00078eb8ff */
[----:B------:R2:W-:Y:S02]  /*0480*/  STS [UR4+0x8], R4 ;  /* 0x00000804ff007988 */ /* 0x0005e40008000804 */
.L_x_9:
[----:B------:R-:W-:Y:S05]  /*0490*/  @P2 BRA `(.L_x_11) ;  /* 0x0000000000282947 */ /* 0x000fea0003800000 */
[----:B-12---:R-:W1:Y:S02]  /*04a0*/  LDS R4, [UR4+0x8] ;  /* 0x00000804ff047984 */ /* 0x006e640008000800 */
[----:B-1----:R-:W-:-:S05]  /*04b0*/  LOP3.LUT R4, R4, 0x1800, RZ, 0xb8, !PT ;  /* 0x0000180004047812 */ /* 0x002fca00078eb8ff */
[----:B------:R5:W-:Y:S02]  /*04c0*/  STS [UR4+0x8], R4 ;  /* 0x00000804ff007988 */ /* 0x000be40008000804 */
.L_x_10:
[----:B------:R-:W-:Y:S05]  /*04d0*/  @P2 BREAK B0 ;  /* 0x0000000000002942 */ /* 0x000fea0003800000 */
[----:B------:R-:W-:Y:S05]  /*04e0*/  @P2 BRA `(.L_x_12) ;  /* 0x0000000000242947 */ /* 0x000fea0003800000 */
[----:B-1-3--:R-:W1:Y:S01]  /*04f0*/  LDS R5, [UR4+0x8] ;  /* 0x00000804ff057984 */ /* 0x00ae620008000800 */
[----:B--2-45:R-:W-:-:S05]  /*0500*/  IMAD.MOV.U32 R4, RZ, RZ, 0x6000 ;  /* 0x00006000ff047424 */ /* 0x034fca00078e00ff */
[----:B-1----:R-:W-:-:S04]  /*0510*/  LOP3.LUT R4, R5, 0x2000, R4, 0xd8, !PT ;  /* 0x0000200005047812 */ /* 0x002fc800078ed804 */
[----:B------:R-:W-:-:S05]  /*0520*/  LOP3.LUT R4, R4, 0x400000, RZ, 0xb8, !PT ;  /* 0x0040000004047812 */ /* 0x000fca00078eb8ff */
[----:B------:R3:W-:Y:S02]  /*0530*/  STS [UR4+0x8], R4 ;  /* 0x00000804ff007988 */ /* 0x0007e40008000804 */
.L_x_11:
[----:B------:R-:W-:Y:S05]  /*0540*/  BSYNC B0 ;  /* 0x0000000000007941 */ /* 0x000fea0003800000 */
.L_x_7:
[----:B-123--:R-:W1:Y:S02]  /*0550*/  @!P2 LDS R4, [UR4+0x8] ;  /* 0x00000804ff04a984 */ /* 0x00ee640008000800 */
[----:B-1----:R-:W-:-:S05]  /*0560*/  @!P2 LOP3.LUT R4, R4, 0x8000, RZ, 0xb8, !PT ;  /* 0x000080000404a812 */ /* 0x002fca00078eb8ff */
[----:B------:R1:W-:Y:S02]  /*0570*/  @!P2 STS [UR4+0x8], R4 ;  /* 0x00000804ff00a988 */ /* 0x0003e40008000804 */
.L_x_12:
[----:B------:R-:W-:Y:S05]  /*0580*/  BSYNC B1 ;  /* 0x0000000000017941 */ /* 0x000fea0003800000 */
.L_x_6:
[----:B------:R-:W-:Y:S05]  /*0590*/  WARPSYNC.ALL ;  /* 0x0000000000007948 */ /* 0x000fea0003800000 */
[----:B------:R-:W-:Y:S05]  /*05a0*/  @P0 BRA `(.L_x_13) ;  /* 0x0000000000300947 */ /* 0x000fea0003800000 */
[----:B-12345:R-:W1:Y:S01]  /*05b0*/  S2R R4, SR_LANEID ;  /* 0x0000000000047919 */ /* 0x03ee620000000000 */
[----:B------:R-:W-:Y:S05]  /*05c0*/  WARPSYNC.ALL ;  /* 0x0000000000007948 */ /* 0x000fea0003800000 */
[----:B-1----:R-:W-:-:S05]  /*05d0*/  IMAD.SHL.U32 R10, R4, 0x4, RZ ;  /* 0x00000004040a7824 */ /* 0x002fca00078e00ff */
[----:B------:R-:W1:Y:S01]  /*05e0*/  LDS R11, [R10+UR4] ;  /* 0x000000040a0b7984 */ /* 0x000e620008000800 */
[----:B------:R-:W-:Y:S01]  /*05f0*/  IADD3 R4, P1, R10, UR21, RZ ;  /* 0x000000150a047c10 */ /* 0x000fe2000ff3e0ff */
[----:B------:R-:W-:-:S04]  /*0600*/  UMOV UR6, UR21 ;  /* 0x0000001500067c82 */ /* 0x000fc80008000000 */
[----:B------:R-:W-:Y:S01]  /*0610*/  IMAD.X R5, RZ, RZ, UR22, P1 ;  /* 0x00000016ff057e24 */ /* 0x000fe200088e06ff */
[----:B------:R-:W-:-:S04]  /*0620*/  UMOV UR7, UR22 ;  /* 0x0000001600077c82 */ /* 0x000fc80008000000 */
[----:B-1----:R1:W2:Y:S01]  /*0630*/  ATOMG.E.EXCH.STRONG.GPU PT, RZ, [R4], R11 ;  /* 0x0000000b04ff73a8 */ /* 0x0022a200041ee100 */
[----:B------:R-:W-:-:S04]  /*0640*/  DEPBAR {5,4,3,2,1,0} ;  /* 0x0000003f0000791a */ /* 0x000fc80000000000 */
[----:B------:R1:W-:Y:S01]  /*0650*/  UTMACCTL.IV [UR6] ;  /* 0x00000000060079b9 */ /* 0x0003e20008000000 */
[----:B------:R-:W-:Y:S01]  /*0660*/  NOP ;  /* 0x0000000000007918 */ /* 0x000fe20000000000 */
.L_x_13:
[----:B------:R-:W-:Y:S05]  /*0670*/  @P0 BRA `(.L_x_14) ;  /* 0x00000000000c0947 */ /* 0x000fea0003800000 */
[----:B------:R0:W-:Y:S01]  /*0680*/  UTMACMDFLUSH ;  /* 0x00000000000079b7 */ /* 0x0001e20000000000 */
[----:B------:R-:W-:Y:S05]  /*0690*/  @P0 BRA `(.L_x_14) ;  /* 0x0000000000040947 */ /* 0x000fea0003800000 */
[----:B------:R-:W-:-:S04]  /*06a0*/  DEPBAR.LE SB0, 0x0 ;  /* 0x000080000000791a */ /* 0x000fc80000000000 */
.L_x_14:
[----:B------:R-:W-:Y:S05]  /*06b0*/  WARPSYNC.ALL ;  /* 0x0000000000007948 */ /* 0x000fea0003800000 */
[----:B--2---:R-:W-:Y:S06]  /*06c0*/  BAR.SYNC.DEFER_BLOCKING 0x0 ;  /* 0x0000000000007b1d */ /* 0x004fec0000010000 */
[----:B------:R-:W-:Y:S02]  /*06d0*/  BSSY B1, `(.L_x_15) ;  /* 0x000000b000017945 */ /* 0x000fe40003800000 */
[----:B------:R-:W-:Y:S06]  /*06e0*/  BAR.SYNC.DEFER_BLOCKING 0x0 ;  /* 0x0000000000007b1d */ /* 0x000fec0000010000 */
[----:B------:R2:W-:Y:S01]  /*06f0*/  @!P0 STS [R3], RZ ;  /* 0x000000ff03008388 */ /* 0x0005e20000000800 */
[----:B------:R-:W-:Y:S01]  /*0700*/  NOP ;  /* 0x0000000000007918 */ /* 0x000fe20000000000 */
[----:B------:R-:W-:Y:S05]  /*0710*/  @P2 BRA `(.L_x_16) ;  /* 0x0000000000182947 */ /* 0x000fea0003800000 */
[----:B-1-345:R-:W1:Y:S01]  /*0720*/  LDS R4, [UR4+0x8] ;  /* 0x00000804ff047984 */ /* 0x03ae620008000800 */
[----:B------:R-:W3:Y:S01]  /*0730*/  LDC.64 R10, c[0x0][0x218] ;  /* 0x00008600ff0a7b82 */ /* 0x000ee20000000a00 */
[----:B------:R-:W-:Y:S02]  /*0740*/  IMAD.MOV.U32 R5, RZ, RZ, 0x70 ;  /* 0x00000070ff057424 */ /* 0x000fe400078e00ff */
[----:B---3--:R3:W-:Y:S03]  /*0750*/  STS.64 [UR4], R10 ;  /* 0x0000000aff007988 */ /* 0x0087e60008000a04 */
[----:B-1----:R-:W-:-:S05]  /*0760*/  LOP3.LUT R4, R4, 0x10, R5, 0xd8, !PT ;  /* 0x0000001004047812 */ /* 0x002fca00078ed805 */
[----:B------:R3:W-:Y:S02]  /*0770*/  STS [UR4+0x8], R4 ;  /* 0x00000804ff007988 */ /* 0x0007e40008000804 */
.L_x_16:
[----:B-1----:R-:W-:Y:S05]  /*0780*/  BSYNC B1 ;  /* 0x0000000000017941 */ /* 0x002fea0003800000 */
.L_x_15:
[----:B------:R-:W-:Y:S04]  /*0790*/  BSSY B2, `(.L_x_17) ;  /* 0x000000f000027945 */ /* 0x000fe80003800000 */
[----:B------:R-:W-:Y:S04]  /*07a0*/  BSSY B1, `(.L_x_18) ;  /* 0x000000c000017945 */ /* 0x000fe80003800000 */
[----:B------:R-:W-:Y:S05]  /*07b0*/  @P2 BRA `(.L_x_19) ;  /* 0x0000000000282947 */ /* 0x000fea0003800000 */
[----:B---345:R-:W1:Y:S01]  /*07c0*/  LDS R4, [UR4+0x34] ;  /* 0x00003404ff047984 */ /* 0x038e620008000800 */
[----:B------:R-:W-:Y:S01]  /*07d0*/  IMAD.MOV.U32 R5, RZ, RZ, 0x1f000000 ;  /* 0x1f000000ff057424 */ /* 0x000fe200078e00ff */
[----:B------:R-:W-:Y:S05]  /*07e0*/  @P2 BREAK B1 ;  /* 0x0000000000012942 */ /* 0x000fea0003800000 */
[----:B-1----:R-:W-:-:S05]  /*07f0*/  LOP3.LUT R4, R4, 0xff000000, R5, 0xb8, !PT ;  /* 0xff00000004047812 */ /* 0x002fca00078eb805 */
[----:B------:R1:W-:Y:S01]  /*0800*/  STS [UR4+0x34], R4 ;  /* 0x00003404ff007988 */ /* 0x0003e20008000804 */
[----:B------:R-:W-:Y:S05]  /*0810*/  @P2 BRA `(.L_x_20) ;  /* 0x0000000000182947 */ /* 0x000fea0003800000 */
[----:B------:R-:W3:Y:S01]  /*0820*/  LDS R5, [UR4+0x38] ;  /* 0x00003804ff057984 */ /* 0x000ee20008000800 */
[----:B-1----:R-:W-:-:S05]  /*0830*/  IMAD.MOV.U32 R4, RZ, RZ, 0x7f ;  /* 0x0000007fff047424 */ /* 0x002fca00078e00ff */
[----:B---3--:R-:W-:-:S05]  /*0840*/  LOP3.LUT R4, R5, 0xff, R4, 0xb8, !PT ;  /* 0x000000ff05047812 */ /* 0x008fca00078eb804 */
[----:B------:R1:W-:Y:S02]  /*0850*/  STS [UR4+0x38], R4 ;  /* 0x00003804ff007988 */ /* 0x0003e40008000804 */
.L_x_19:
[----:B------:R-:W-:Y:S05]  /*0860*/  BSYNC B1 ;  /* 0x0000000000017941 */ /* 0x000fea0003800000 */
.L_x_18:
[----:B------:R1:W-:Y:S02]  /*0870*/  @!P2 STS [UR4+0x20], R6 ;  /* 0x00002006ff00a988 */ /* 0x0003e40008000804 */
.L_x_20:
[----:B------:R-:W-:Y:S05]  /*0880*/  BSYNC B2 ;  /* 0x0000000000027941 */ /* 0x000fea0003800000 */
.L_x_17:
[----:B------:R-:W-:Y:S05]  /*0890*/  WARPSYNC.ALL ;  /* 0x0000000000007948 */ /* 0x000fea0003800000 */
[----:B-1----:R-:W1:Y:S01]  /*08a0*/  LDC R6, c[0x0][0x22c] ;  /* 0x00008b00ff067b82 */ /* 0x002e620000000800 */
[----:B------:R-:W-:Y:S01]  /*08b0*/  BSSY B2, `(.L_x_21) ;  /* 0x000000b000027945 */ /* 0x000fe20003800000 */
[----:B-1----:R-:W-:-:S03]  /*08c0*/  VIADD R6, R6, 0xffffffff ;  /* 0xffffffff06067836 */ /* 0x002fc60000000000 */
[----:B------:R-:W-:Y:S05]  /*08d0*/  @P2 BRA `(.L_x_22) ;  /* 0x0000000000202947 */ /* 0x000fea0003800000 */
[----:B---345:R-:W1:Y:S01]  /*08e0*/  LDS R4, [UR4+0x1c] ;  /* 0x00001c04ff047984 */ /* 0x038e620008000800 */
[----:B------:R-:W3:Y:S03]  /*08f0*/  LDC.64 R12, c[0x0][0x240] ;  /* 0x00009000ff0c7b82 */ /* 0x000ee60000000a00 */
[----:B------:R4:W-:Y:S01]  /*0900*/  STS [UR4+0x24], R6 ;  /* 0x00002406ff007988 */ /* 0x0009e20008000804 */
[--C-:B---3--:R-:W-:Y:S02]  /*0910*/  SHF.R.U32.HI R11, RZ, 0x4, R13.reuse ;  /* 0x00000004ff0b7819 */ /* 0x108fe4000001160d */
[----:B------:R-:W-:-:S05]  /*0920*/  SHF.R.U64 R5, R12, 0x4, R13 ;  /* 0x000000040c057819 */ /* 0x000fca000000120d */
[----:B------:R4:W-:Y:S01]  /*0930*/  STS [UR4+0xc], R5 ;  /* 0x00000c05ff007988 */ /* 0x0009e20008000804 */
[----:B-1----:R-:W-:-:S05]  /*0940*/  LOP3.LUT R4, R4, 0xf, R11, 0xb8, !PT ;  /* 0x0000000f04047812 */ /* 0x002fca00078eb80b */
[----:B------:R4:W-:Y:S02]  /*0950*/  STS [UR4+0x1c], R4 ;  /* 0x00001c04ff007988 */ /* 0x0009e40008000804 */
.L_x_22:
[----:B------:R-:W-:Y:S05]  /*0960*/  BSYNC B2 ;  /* 0x0000000000027941 */ /* 0x000fea0003800000 */
.L_x_21:
[----:B------:R-:W-:Y:S04]  /*0970*/  BSSY B3, `(.L_x_23) ;  /* 0x000001d000037945 */ /* 0x000fe80003800000 */
[----:B------:R-:W-:Y:S04]  /*0980*/  BSSY B2, `(.L_x_24) ;  /* 0x0000018000027945 */ /* 0x000fe80003800000 */
[----:B------:R-:W-:Y:S05]  /*0990*/  @P2 BRA `(.L_x_25) ;  /* 0x00000000001c2947 */ /* 0x000fea0003800000 */
[----:B---345:R-:W1:Y:S02]  /*09a0*/  LDS R4, [UR4+0x34] ;  /* 0x00003404ff047984 */ /* 0x038e640008000800 */
[----:B-1----:R-:W-:-:S05]  /*09b0*/  LOP3.LUT R4, R4, 0x7, RZ, 0xb8, !PT ;  /* 0x0000000704047812 */ /* 0x002fca00078eb8ff */
[----:B------:R1:W-:Y:S01]  /*09c0*/  STS [UR4+0x34], R4 ;  /* 0x00003404ff007988 */ /* 0x0003e20008000804 */
[----:B------:R-:W-:Y:S05]  /*09d0*/  @P2 BRA `(.L_x_26) ;  /* 0x00000000001c2947 */ /* 0x000fea0003800000 */
[----:B-1----:R-:W1:Y:S02]  /*09e0*/  LDS R4, [UR4+0x34] ;  /* 0x00003404ff047984 */ /* 0x002e640008000800 */
[----:B-1----:R-:W-:-:S05]  /*09f0*/  LOP3.LUT R4, R4, 0x38, RZ, 0xb8, !PT ;  /* 0x0000003804047812 */ /* 0x002fca00078eb8ff */
[----:B------:R1:W-:Y:S02]  /*0a00*/  STS [UR4+0x34], R4 ;  /* 0x00003404ff007988 */ /* 0x0003e40008000804 */
.L_x_25:
[----:B------:R-:W-:Y:S05]  /*0a10*/  @P2 BRA `(.L_x_27) ;  /* 0x00000000001c2947 */ /* 0x000fea0003800000 */
[----:B-1-345:R-:W1:Y:S02]  /*0a20*/  LDS R4, [UR4+0x8] ;  /* 0x00000804ff047984 */ /* 0x03ae640008000800 */
[----:B-1----:R-:W-:-:S05]  /*0a30*/  LOP3.LUT R4, R4, 0x780, RZ, 0xb8, !PT ;  /* 0x0000078004047812 */ /* 0x002fca00078eb8ff */
[----:B------:R3:W-:Y:S02]  /*0a40*/  STS [UR4+0x8], R4 ;  /* 0x00000804ff007988 */ /* 0x0007e40008000804 */
.L_x_26:
[----:B------:R-:W-:Y:S05]  /*0a50*/  @P2 BRA `(.L_x_28) ;  /* 0x0000000000282947 */ /* 0x000fea0003800000 */
[----:B-1-3--:R-:W1:Y:S02]  /*0a60*/  LDS R4, [UR4+0x8] ;  /* 0x00000804ff047984 */ /* 0x00ae640008000800 */
[----:B-1----:R-:W-:-:S05]  /*0a70*/  LOP3.LUT R4, R4, 0x1800, RZ, 0xb8, !PT ;  /* 0x0000180004047812 */ /* 0x002fca00078eb8ff */
[----:B------:R1:W-:Y:S02]  /*0a80*/  STS [UR4+0x8], R4 ;  /* 0x00000804ff007988 */ /* 0x0003e40008000804 */
.L_x_27:
[----:B------:R-:W-:Y:S05]  /*0a90*/  @P2 BREAK B2 ;  /* 0x0000000000022942 */ /* 0x000fea0003800000 */
[----:B------:R-:W-:Y:S05]  /*0aa0*/  @P2 BRA `(.L_x_29) ;  /* 0x0000000000242947 */ /* 0x000fea0003800000 */
[----:B-1-345:R-:W1:Y:S01]  /*0ab0*/  LDS R4, [UR4+0x8] ;  /* 0x00000804ff047984 */ /* 0x03ae620008000800 */
[----:B------:R-:W-:-:S05]  /*0ac0*/  IMAD.MOV.U32 R5, RZ, RZ, 0x6000 ;  /* 0x00006000ff057424 */ /* 0x000fca00078e00ff */
[----:B-1----:R-:W-:-:S04]  /*0ad0*/  LOP3.LUT R4, R4, 0x2000, R5, 0xd8, !PT ;  /* 0x0000200004047812 */ /* 0x002fc800078ed805 */
[----:B------:R-:W-:-:S05]  /*0ae0*/  LOP3.LUT R4, R4, 0x400000, RZ, 0xb8, !PT ;  /* 0x0040000004047812 */ /* 0x000fca00078eb8ff */
[----:B------:R4:W-:Y:S02]  /*0af0*/  STS [UR4+0x8], R4 ;  /* 0x00000804ff007988 */ /* 0x0009e40008000804 */
.L_x_28:
[----:B------:R-:W-:Y:S05]  /*0b00*/  BSYNC B2 ;  /* 0x0000000000027941 */ /* 0x000fea0003800000 */
.L_x_24:
[----:B-1-34-:R-:W1:Y:S02]  /*0b10*/  @!P2 LDS R4, [UR4+0x8] ;  /* 0x00000804ff04a984 */ /* 0x01ae640008000800 */
[----:B-1----:R-:W-:-:S05]  /*0b20*/  @!P2 LOP3.LUT R4, R4, 0x8000, RZ, 0xb8, !PT ;  /* 0x000080000404a812 */ /* 0x002fca00078eb8ff */
[----:B------:R1:W-:Y:S02]  /*0b30*/  @!P2 STS [UR4+0x8], R4 ;  /* 0x00000804ff00a988 */ /* 0x0003e40008000804 */
.L_x_29:
[----:B------:R-:W-:Y:S05]  /*0b40*/  BSYNC B3 ;  /* 0x0000000000037941 */ /* 0x000fea0003800000 */
.L_x_23:
[----:B------:R-:W-:Y:S05]  /*0b50*/  WARPSYNC.ALL ;  /* 0x0000000000007948 */ /* 0x000fea0003800000 */
[----:B------:R-:W-:-:S04]  /*0b60*/  UIADD3 UR6, UR5, 0x80, URZ ;  /* 0x0000008005067890 */ /* 0x000fc8000fffe03f */
[----:B------:R-:W-:-:S04]  /*0b70*/  UIADD3 UR15, UP0, UR6, UR8, URZ ;  /* 0x00000008060f7290 */ /* 0x000fc8000ff1e03f */
[----:B------:R-:W-:Y:S01]  /*0b80*/  ULEA.HI.X.SX32 UR20, UR6, UR9, 0x1, UP0 ;  /* 0x0000000906147291 */ /* 0x000fe200080f0e3f */
[----:B------:R-:W-:Y:S11]  /*0b90*/  @P0 BRA `(.L_x_30) ;  /* 0x0000000000300947 */ /* 0x000ff60003800000 */
[----:B-1-345:R-:W1:Y:S01]  /*0ba0*/  S2R R4, SR_LANEID ;  /* 0x0000000000047919 */ /* 0x03ae620000000000 */
[----:B------:R-:W-:Y:S05]  /*0bb0*/  WARPSYNC.ALL ;  /* 0x0000000000007948 */ /* 0x000fea0003800000 */
[----:B-1----:R-:W-:-:S05]  /*0bc0*/  IMAD.SHL.U32 R10, R4, 0x4, RZ ;  /* 0x00000004040a7824 */ /* 0x002fca00078e00ff */
[----:B------:R-:W1:Y:S01]  /*0bd0*/  LDS R11, [R10+UR4] ;  /* 0x000000040a0b7984 */ /* 0x000e620008000800 */
[----:B------:R-:W-:Y:S01]  /*0be0*/  IADD3 R4, P1, R10, UR15, RZ ;  /* 0x0000000f0a047c10 */ /* 0x000fe2000ff3e0ff */
[----:B------:R-:W-:-:S04]  /*0bf0*/  UMOV UR6, UR15 ;  /* 0x0000000f00067c82 */ /* 0x000fc80008000000 */
[----:B------:R-:W-:Y:S01]  /*0c00*/  IMAD.X R5, RZ, RZ, UR20, P1 ;  /* 0x00000014ff057e24 */ /* 0x000fe200088e06ff */
[----:B------:R-:W-:-:S04]  /*0c10*/  UMOV UR7, UR20 ;  /* 0x0000001400077c82 */ /* 0x000fc80008000000 */
[----:B-1----:R1:W3:Y:S01]  /*0c20*/  ATOMG.E.EXCH.STRONG.GPU PT, RZ, [R4], R11 ;  /* 0x0000000b04ff73a8 */ /* 0x0022e200041ee100 */
[----:B------:R-:W-:-:S04]  /*0c30*/  DEPBAR {5,4,3,2,1,0} ;  /* 0x0000003f0000791a */ /* 0x000fc80000000000 */
[----:B------:R1:W-:Y:S01]  /*0c40*/  UTMACCTL.IV [UR6] ;  /* 0x00000000060079b9 */ /* 0x0003e20008000000 */
[----:B------:R-:W-:Y:S01]  /*0c50*/  NOP ;  /* 0x0000000000007918 */ /* 0x000fe20000000000 */
.L_x_30:
[----:B------:R-:W-:Y:S05]  /*0c60*/  @P0 BRA `(.L_x_31) ;  /* 0x00000000000c0947 */ /* 0x000fea0003800000 */
[----:B------:R0:W-:Y:S01]  /*0c70*/  UTMACMDFLUSH ;  /* 0x00000000000079b7 */ /* 0x0001e20000000000 */
[----:B------:R-:W-:Y:S05]  /*0c80*/  @P0 BRA `(.L_x_31) ;  /* 0x0000000000040947 */ /* 0x000fea0003800000 */
[----:B------:R-:W-:-:S04]  /*0c90*/  DEPBAR.LE SB0, 0x0 ;  /* 0x000080000000791a */ /* 0x000fc80000000000 */
.L_x_31:
[----:B------:R-:W-:Y:S05]  /*0ca0*/  WARPSYNC.ALL ;  /* 0x0000000000007948 */ /* 0x000fea0003800000 */
[----:B---3--:R-:W-:Y:S06]  /*0cb0*/  BAR.SYNC.DEFER_BLOCKING 0x0 ;  /* 0x0000000000007b1d */ /* 0x008fec0000010000 */
[----:B------:R-:W-:Y:S02]  /*0cc0*/  BSSY B3, `(.L_x_32) ;  /* 0x000000b000037945 */ /* 0x000fe40003800000 */
[----:B------:R-:W-:Y:S06]  /*0cd0*/  BAR.SYNC.DEFER_BLOCKING 0x0 ;  /* 0x0000000000007b1d */ /* 0x000fec0000010000 */
[----:B------:R3:W-:Y:S01]  /*0ce0*/  @!P0 STS [R3], RZ ;  /* 0x000000ff03008388 */ /* 0x0007e20000000800 */
[----:B------:R-:W-:Y:S01]  /*0cf0*/  NOP ;  /* 0x0000000000007918 */ /* 0x000fe20000000000 */
[----:B------:R-:W-:Y:S05]  /*0d00*/  @P2 BRA `(.L_x_33) ;  /* 0x0000000000182947 */ /* 0x000fea0003800000 */
[----:B--23--:R-:W2:Y:S01]  /*0d10*/  LDS R3, [UR4+0x8] ;  /* 0x00000804ff037984 */ /* 0x00cea20008000800 */
[----:B-1----:R-:W1:Y:S01]  /*0d20*/  LDC.64 R10, c[0x0][0x220] ;  /* 0x00008800ff0a7b82 */ /* 0x002e620000000a00 */
[----:B----45:R-:W-:Y:S02]  /*0d30*/  IMAD.MOV.U32 R4, RZ, RZ, 0x70 ;  /* 0x00000070ff047424 */ /* 0x030fe400078e00ff */
[----:B-1----:R1:W-:Y:S03]  /*0d40*/  STS.64 [UR4], R10 ;  /* 0x0000000aff007988 */ /* 0x0023e60008000a04 */
[----:B--2---:R-:W-:-:S05]  /*0d50*/  LOP3.LUT R3, R3, 0x10, R4, 0xd8, !PT ;  /* 0x0000001003037812 */ /* 0x004fca00078ed804 */
[----:B------:R1:W-:Y:S02]  /*0d60*/  STS [UR4+0x8], R3 ;  /* 0x00000803ff007988 */ /* 0x0003e40008000804 */
.L_x_33:
[----:B-1----:R-:W-:Y:S05]  /*0d70*/  BSYNC B3 ;  /* 0x0000000000037941 */ /* 0x002fea0003800000 */
.L_x_32:
[----:B------:R-:W-:Y:S04]  /*0d80*/  BSSY B3, `(.L_x_34) ;  /* 0x0000033000037945 */ /* 0x000fe80003800000 */
[----:B------:R-:W-:Y:S04]  /*0d90*/  BSSY B4, `(.L_x_35) ;  /* 0x000002e000047945 */ /* 0x000fe80003800000 */
[----:B------:R-:W-:Y:S05]  /*0da0*/  @P2 BRA `(.L_x_36) ;  /* 0x0000000000242947 */ /* 0x000fea0003800000 */
[----:B--23--:R-:W1:Y:S01]  /*0db0*/  LDS R3, [UR4+0x34] ;  /* 0x00003404ff037984 */ /* 0x00ce620008000800 */
[----:B----45:R-:W-:-:S05]  /*0dc0*/  IMAD.MOV.U32 R4, RZ, RZ, 0x7f000000 ;  /* 0x7f000000ff047424 */ /* 0x030fca00078e00ff */
[----:B-1----:R-:W-:-:S05]  /*0dd0*/  LOP3.LUT R3, R3, 0xff000000, R4, 0xb8, !PT ;  /* 0xff00000003037812 */ /* 0x002fca00078eb804 */
[----:B------:R1:W-:Y:S01]  /*0de0*/  STS [UR4+0x34], R3 ;  /* 0x00003403ff007988 */ /* 0x0003e20008000804 */
[----:B------:R-:W-:Y:S05]  /*0df0*/  @P2 BRA `(.L_x_37) ;  /* 0x0000000000182947 */ /* 0x000fea0003800000 */
[----:B-1----:R-:W1:Y:S01]  /*0e00*/  LDS R3, [UR4+0x38] ;  /* 0x00003804ff037984 */ /* 0x002e620008000800 */
[----:B------:R-:W-:-:S05]  /*0e10*/  IMAD.MOV.U32 R4, RZ, RZ, 0x3f ;  /* 0x0000003fff047424 */ /* 0x000fca00078e00ff */
[----:B-1----:R-:W-:-:S05]  /*0e20*/  LOP3.LUT R3, R3, 0xff, R4, 0xb8, !PT ;  /* 0x000000ff03037812 */ /* 0x002fca00078eb804 */
[----:B------:R1:W-:Y:S02]  /*0e30*/  STS [UR4+0x38], R3 ;  /* 0x00003803ff007988 */ /* 0x0003e40008000804 */
.L_x_36:
[----:B------:R-:W-:Y:S05]  /*0e40*/  @P2 BRA `(.L_x_38) ;  /* 0x00000000000c2947 */ /* 0x000fea0003800000 */
[----:B------:R1:W-:Y:S02]  /*0e50*/  STS [UR4+0x20], R6 ;  /* 0x00002006ff007988 */ /* 0x0003e40008000804 */
.L_x_37:
[----:B------:R-:W-:Y:S05]  /*0e60*/  @P2 BRA `(.L_x_39) ;  /* 0x0000000000242947 */ /* 0x000fea0003800000 */
[----:B------:R1:W-:Y:S02]  /*0e70*/  STS [UR4+0x24], R2 ;  /* 0x00002402ff007988 */ /* 0x0003e40008000804 */
.L_x_38:
[----:B------:R-:W-:Y:S05]  /*0e80*/  @P2 BRA `(.L_x_40) ;  /* 0x00000000002c2947 */ /* 0x000fea0003800000 */
[----:B-1----:R-:W1:Y:S01]  /*0e90*/  LDS R2, [UR4+0x1c] ;  /* 0x00001c04ff027984 */ /* 0x002e620008000800 */
[----:B------:R-:W4:Y:S02]  /*0ea0*/  LDC.64 R10, c[0x0][0x248] ;  /* 0x00009200ff0a7b82 */ /* 0x000f240000000a00 */
[--C-:B----4-:R-:W-:Y:S02]  /*0eb0*/  SHF.R.U32.HI R5, RZ, 0x4, R11.reuse ;  /* 0x00000004ff057819 */ /* 0x110fe4000001160b */
[----:B--23--:R-:W-:-:S05]  /*0ec0*/  SHF.R.U64 R3, R10, 0x4, R11 ;  /* 0x000000040a037819 */ /* 0x00cfca000000120b */
[----:B------:R2:W-:Y:S01]  /*0ed0*/  STS [UR4+0xc], R3 ;  /* 0x00000c03ff007988 */ /* 0x0005e20008000804 */
[----:B-1----:R-:W-:-:S05]  /*0ee0*/  LOP3.LUT R2, R2, 0xf, R5, 0xb8, !PT ;  /* 0x0000000f02027812 */ /* 0x002fca00078eb805 */
[----:B------:R2:W-:Y:S02]  /*0ef0*/  STS [UR4+0x1c], R2 ;  /* 0x00001c02ff007988 */ /* 0x0005e40008000804 */
.L_x_39:
[----:B------:R-:W-:Y:S05]  /*0f00*/  @P2 BRA `(.L_x_41) ;  /* 0x00000000001c2947 */ /* 0x000fea0003800000 */
[----:B--2---:R-:W2:Y:S02]  /*0f10*/  LDS R2, [UR4+0x34] ;  /* 0x00003404ff027984 */ /* 0x004ea40008000800 */
[----:B--2---:R-:W-:-:S05]  /*0f20*/  LOP3.LUT R2, R2, 0x7, RZ, 0xb8, !PT ;  /* 0x0000000702027812 */ /* 0x004fca00078eb8ff */
[----:B------:R2:W-:Y:S02]  /*0f30*/  STS [UR4+0x34], R2 ;  /* 0x00003402ff007988 */ /* 0x0005e40008000804 */
.L_x_40:
[----:B------:R-:W-:Y:S05]  /*0f40*/  @P2 BRA `(.L_x_42) ;  /* 0x00000000001c2947 */ /* 0x000fea0003800000 */
[----:B-12---:R-:W1:Y:S02]  /*0f50*/  LDS R2, [UR4+0x34] ;  /* 0x00003404ff027984 */ /* 0x006e640008000800 */
[----:B-1----:R-:W-:-:S05]  /*0f60*/  LOP3.LUT R2, R2, 0x38, RZ, 0xb8, !PT ;  /* 0x0000003802027812 */ /* 0x002fca00078eb8ff */
[----:B------:R1:W-:Y:S02]  /*0f70*/  STS [UR4+0x34], R2 ;  /* 0x00003402ff007988 */ /* 0x0003e40008000804 */
.L_x_41:
[----:B------:R-:W-:Y:S05]  /*0f80*/  @P2 BRA `(.L_x_43) ;  /* 0x00000000001c2947 */ /* 0x000fea0003800000 */
[----:B-12---:R-:W1:Y:S02]  /*0f90*/  LDS R2, [UR4+0x8] ;  /* 0x00000804ff027984 */ /* 0x006e640008000800 */
[----:B-1----:R-:W-:-:S05]  /*0fa0*/  LOP3.LUT R2, R2, 0x780, RZ, 0xb8, !PT ;  /* 0x0000078002027812 */ /* 0x002fca00078eb8ff */
[----:B------:R1:W-:Y:S02]  /*0fb0*/  STS [UR4+0x8], R2 ;  /* 0x00000802ff007988 */ /* 0x0003e40008000804 */
.L_x_42:
[----:B------:R-:W-:Y:S05]  /*0fc0*/  @P2 BRA `(.L_x_44) ;  /* 0x0000000000282947 */ /* 0x000fea0003800000 */
[----:B-12---:R-:W1:Y:S02]  /*0fd0*/  LDS R2, [UR4+0x8] ;  /* 0x00000804ff027984 */ /* 0x006e640008000800 */
[----:B-1----:R-:W-:-:S05]  /*0fe0*/  LOP3.LUT R2, R2, 0x1800, RZ, 0xb8, !PT ;  /* 0x0000180002027812 */ /* 0x002fca00078eb8ff */
[----:B------:R1:W-:Y:S02]  /*0ff0*/  STS [UR4+0x8], R2 ;  /* 0x00000802ff007988 */ /* 0x0003e40008000804 */
.L_x_43:
[----:B------:R-:W-:Y:S05]  /*1000*/  @P2 BREAK B4 ;  /* 0x0000000000042942 */ /* 0x000fea0003800000 */
[----:B------:R-:W-:Y:S05]  /*1010*/  @P2 BRA `(.L_x_45) ;  /* 0x0000000000242947 */ /* 0x000fea0003800000 */
[----:B-12---:R-:W1:Y:S01]  /*1020*/  LDS R2, [UR4+0x8] ;  /* 0x00000804ff027984 */ /* 0x006e620008000800 */
[----:B---3--:R-:W-:-:S05]  /*1030*/  IMAD.MOV.U32 R3, RZ, RZ, 0x6000 ;  /* 0x00006000ff037424 */ /* 0x008fca00078e00ff */
[----:B-1----:R-:W-:-:S04]  /*1040*/  LOP3.LUT R2, R2, 0x6000, R3, 0xd8, !PT ;  /* 0x0000600002027812 */ /* 0x002fc800078ed803 */
[----:B------:R-:W-:-:S05]  /*1050*/  LOP3.LUT R2, R2, 0x400000, RZ, 0xb8, !PT ;  /* 0x0040000002027812 */ /* 0x000fca00078eb8ff */
[----:B------:R1:W-:Y:S02]  /*1060*/  STS [UR4+0x8], R2 ;  /* 0x00000802ff007988 */ /* 0x0003e40008000804 */
.L_x_44:
[----:B------:R-:W-:Y:S05]  /*1070*/  BSYNC B4 ;  /* 0x0000000000047941 */ /* 0x000fea0003800000 */
.L_x_35:
[----:B-12---:R-:W1:Y:S02]  /*1080*/  @!P2 LDS R2, [UR4+0x8] ;  /* 0x00000804ff02a984 */ /* 0x006e640008000800 */
[----:B-1----:R-:W-:-:S05]  /*1090*/  @!P2 LOP3.LUT R2, R2, 0x8000, RZ, 0xb8, !PT ;  /* 0x000080000202a812 */ /* 0x002fca00078eb8ff */
[----:B------:R1:W-:Y:S02]  /*10a0*/  @!P2 STS [UR4+0x8], R2 ;  /* 0x00000802ff00a988 */ /* 0x0003e40008000804 */
.L_x_45:
[----:B------:R-:W-:Y:S05]  /*10b0*/  BSYNC B3 ;  /* 0x0000000000037941 */ /* 0x000fea0003800000 */
.L_x_34:
[----:B------:R-:W-:Y:S05]  /*10c0*/  WARPSYNC.ALL ;  /* 0x0000000000007948 */ /* 0x000fea0003800000 */
[----:B------:R-:W-:Y:S01]  /*10d0*/  UIADD3 UR5, UR5, 0x100, URZ ;  /* 0x0000010005057890 */ /* 0x000fe2000fffe03f */
[----:B------:R-:W-:Y:S02]  /*10e0*/  ISETP.GE.AND P1, PT, R9, 0x1, PT ;  /* 0x000000010900780c */ /* 0x000fe40003f26270 */
[----:B------:R-:W-:Y:S02]  /*10f0*/  CS2R R24, SRZ ;  /* 0x0000000000187805 */ /* 0x000fe4000001ff00 */
[----:B------:R-:W-:Y:S01]  /*1100*/  CS2R R26, SRZ ;  /* 0x00000000001a7805 */ /* 0x000fe2000001ff00 */
[----:B------:R-:W-:Y:S01]  /*1110*/  UIADD3 UR13, UP0, UR5, UR8, URZ ;  /* 0x00000008050d7290 */ /* 0x000fe2000ff1e03f */
[----:B------:R-:W-:-:S03]  /*1120*/  IMAD.MOV.U32 R28, RZ, RZ, RZ ;  /* 0x000000ffff1c7224 */ /* 0x000fc600078e00ff */
[----:B------:R-:W-:Y:S01]  /*1130*/  ULEA.HI.X.SX32 UR14, UR5, UR9, 0x1, UP0 ;  /* 0x00000009050e7291 */ /* 0x000fe200080f0e3f */
[----:B------:R-:W-:Y:S11]  /*1140*/  @P0 BRA `(.L_x_46) ;  /* 0x0000000000300947 */ /* 0x000ff60003800000 */
[----:B-12---:R-:W4:Y:S01]  /*1150*/  S2R R2, SR_LANEID ;  /* 0x0000000000027919 */ /* 0x006f220000000000 */
[----:B------:R-:W-:Y:S05]  /*1160*/  WARPSYNC.ALL ;  /* 0x0000000000007948 */ /* 0x000fea0003800000 */
[----:B----45:R-:W-:-:S05]  /*1170*/  IMAD.SHL.U32 R4, R2, 0x4, RZ ;  /* 0x0000000402047824 */ /* 0x030fca00078e00ff */
[----:B------:R-:W1:Y:S01]  /*1180*/  LDS R5, [R4+UR4] ;  /* 0x0000000404057984 */ /* 0x000e620008000800 */
[----:B------:R-:W-:Y:S01]  /*1190*/  IADD3 R2, P3, R4, UR13, RZ ;  /* 0x0000000d04027c10 */ /* 0x000fe2000ff7e0ff */
[----:B------:R-:W-:-:S04]  /*11a0*/  UMOV UR6, UR13 ;  /* 0x0000000d00067c82 */ /* 0x000fc80008000000 */
[----:B---3--:R-:W-:Y:S01]  /*11b0*/  IMAD.X R3, RZ, RZ, UR14, P3 ;  /* 0x0000000eff037e24 */ /* 0x008fe200098e06ff */
[----:B------:R-:W-:-:S04]  /*11c0*/  UMOV UR7, UR14 ;  /* 0x0000000e00077c82 */ /* 0x000fc80008000000 */
[----:B-1----:R1:W2:Y:S01]  /*11d0*/  ATOMG.E.EXCH.STRONG.GPU PT, RZ, [R2], R5 ;  /* 0x0000000502ff73a8 */ /* 0x0022a200041ee100 */
[----:B------:R-:W-:-:S04]  /*11e0*/  DEPBAR {5,4,3,2,1,0} ;  /* 0x0000003f0000791a */ /* 0x000fc80000000000 */
[----:B------:R1:W-:Y:S01]  /*11f0*/  UTMACCTL.IV [UR6] ;  /* 0x00000000060079b9 */ /* 0x0003e20008000000 */
[----:B------:R-:W-:Y:S01]  /*1200*/  NOP ;  /* 0x0000000000007918 */ /* 0x000fe20000000000 */
.L_x_46:
[----:B------:R-:W-:Y:S05]  /*1210*/  @P0 BRA `(.L_x_47) ;  /* 0x00000000000c0947 */ /* 0x000fea0003800000 */
[----:B------:R0:W-:Y:S01]  /*1220*/  UTMACMDFLUSH ;  /* 0x00000000000079b7 */ /* 0x0001e20000000000 */
[----:B------:R-:W-:Y:S05]  /*1230*/  @P0 BRA `(.L_x_47) ;  /* 0x0000000000040947 */ /* 0x000fea0003800000 */
[----:B------:R-:W-:-:S04]  /*1240*/  DEPBAR.LE SB0, 0x0 ;  /* 0x000080000000791a */ /* 0x000fc80000000000 */
.L_x_47:
[----:B------:R-:W-:Y:S05]  /*1250*/  WARPSYNC.ALL ;  /* 0x0000000000007948 */ /* 0x000fea0003800000 */
[----:B--2---:R-:W-:Y:S01]  /*1260*/  BAR.SYNC.DEFER_BLOCKING 0x0 ;  /* 0x0000000000007b1d */ /* 0x004fe20000010000 */
[----:B------:R-:W-:Y:S01]  /*1270*/  USHF.L.U32 UR19, UR24, 0x6, URZ ;  /* 0x0000000618137899 */ /* 0x000fe2000800063f */
[----:B------:R-:W-:Y:S01]  /*1280*/  IMAD.MOV.U32 R29, RZ, RZ, RZ ;  /* 0x000000ffff1d7224 */ /* 0x000fe200078e00ff */
[----:B------:R-:W-:Y:S02]  /*1290*/  CS2R R30, SRZ ;  /* 0x00000000001e7805 */ /* 0x000fe4000001ff00 */
[----:B------:R-:W-:-:S02]  /*12a0*/  CS2R R32, SRZ ;  /* 0x0000000000207805 */ /* 0x000fc4000001ff00 */
[----:B------:R-:W-:Y:S01]  /*12b0*/  CS2R R34, SRZ ;  /* 0x0000000000227805 */ /* 0x000fe2000001ff00 */
[----:B------:R-:W-:Y:S01]  /*12c0*/  VOTEU.ALL UP0, P2 ;  /* 0x00000000003f7886 */ /* 0x000fe20001000000 */
[----:B-1----:R-:W-:Y:S01]  /*12d0*/  UMOV UR6, 0x1 ;  /* 0x0000000100067882 */ /* 0x002fe20000000000 */
[----:B------:R-:W-:Y:S02]  /*12e0*/  CS2R R36, SRZ ;  /* 0x0000000000247805 */ /* 0x000fe4000001ff00 */
[----:B------:R-:W-:Y:S02]  /*12f0*/  CS2R R38, SRZ ;  /* 0x0000000000267805 */ /* 0x000fe4000001ff00 */
[----:B------:R-:W-:Y:S01]  /*1300*/  CS2R R40, SRZ ;  /* 0x0000000000287805 */ /* 0x000fe2000001ff00 */
[----:B------:R-:W-:-:S04]  /*1310*/  @!UP0 UIADD3 UR6, -UR6, 0x100000, URZ ;  /* 0x0010000006068890 */ /* 0x000fc8000fffe13f */
[----:B------:R-:W-:Y:S02]  /*1320*/  @!UP0 USHF.L.U32 UR7, UR6, 0xb, URZ ;  /* 0x0000000b06078899 */ /* 0x000fe4000800063f */
[----:B------:R-:W-:Y:S01]  /*1330*/  @!UP0 USHF.L.U32 UR6, UR6, 0x1, URZ ;  /* 0x0000000106068899 */ /* 0x000fe2000800063f */
[----:B------:R-:W-:Y:S01]  /*1340*/  CS2R R42, SRZ ;  /* 0x00000000002a7805 */ /* 0x000fe2000001ff00 */
[----:B------:R-:W-:Y:S01]  /*1350*/  VOTEU.ALL UP0, P2 ;  /* 0x00000000003f7886 */ /* 0x000fe20001000000 */
[----:B------:R-:W-:Y:S02]  /*1360*/  CS2R R44, SRZ ;  /* 0x00000000002c7805 */ /* 0x000fe4000001ff00 */
[----:B------:R-:W-:Y:S02]  /*1370*/  CS2R R46, SRZ ;  /* 0x00000000002e7805 */ /* 0x000fe4000001ff00 */
[----:B------:R-:W-:Y:S02]  /*1380*/  CS2R R48, SRZ ;  /* 0x0000000000307805 */ /* 0x000fe4000001ff00 */
[----:B------:R-:W-:-:S02]  /*1390*/  CS2R R50, SRZ ;  /* 0x0000000000327805 */ /* 0x000fc4000001ff00 */
[----:B------:R-:W-:Y:S02]  /*13a0*/  CS2R R52, SRZ ;  /* 0x0000000000347805 */ /* 0x000fe4000001ff00 */
[----:B------:R-:W-:Y:S01]  /*13b0*/  CS2R R54, SRZ ;  /* 0x0000000000367805 */ /* 0x000fe2000001ff00 */
[----:B------:R-:W1:Y:S02]  /*13c0*/  FENCE.VIEW.ASYNC.S ;  /* 0x00000000000073c6 */ /* 0x000e640000000000 */
[----:B-1----:R1:W2:Y:S02]  /*13d0*/  @!UP0 SYNCS.EXCH.64 URZ, [UR4+0x1800], UR6 ;  /* 0x00180006043f85b2 */ /* 0x0022a40008000100 */
[----:B-1----:R-:W-:Y:S01]  /*13e0*/  USHF.L.U32 UR7, UR25, 0x7, URZ ;  /* 0x0000000719077899 */ /* 0x002fe2000800063f */
[----:B------:R-:W-:Y:S11]  /*13f0*/  @!P1 BRA `(.L_x_48) ;  /* 0x0000000400089947 */ /* 0x000ff60003800000 */
[----:B------:R-:W-:Y:S01]  /*1400*/  SHF.R.U32.HI R2, RZ, 0x5, R0 ;  /* 0x00000005ff027819 */ /* 0x000fe20000011600 */
[----:B------:R-:W-:Y:S01]  /*1410*/  UIADD3 UR5, UR4, 0x1000, URZ ;  /* 0x0000100004057890 */ /* 0x000fe2000fffe03f */
[----:B------:R-:W-:Y:S02]  /*1420*/  CS2R R24, SRZ ;  /* 0x0000000000187805 */ /* 0x000fe4000001ff00 */
[----:B------:R-:W-:Y:S02]  /*1430*/  CS2R R26, SRZ ;  /* 0x00000000001a7805 */ /* 0x000fe4000001ff00 */
[----:B------:R-:W-:Y:S01]  /*1440*/  R2UR UR23, R2 ;  /* 0x00000000021772ca */ /* 0x000fe200000e0000 */
[----:B------:R-:W-:Y:S01]  /*1450*/  USHF.R.U32.HI UR5, URZ, 0x4, UR5 ;  /* 0x000000043f057899 */ /* 0x000fe20008011605 */
[----:B------:R-:W-:Y:S02]  /*1460*/  CS2R R28, SRZ ;  /* 0x00000000001c7805 */ /* 0x000fe4000001ff00 */
[----:B------:R-:W-:-:S02]  /*1470*/  CS2R R30, SRZ ;  /* 0x00000000001e7805 */ /* 0x000fc4000001ff00 */
[----:B------:R-:W-:Y:S02]  /*1480*/  CS2R R32, SRZ ;  /* 0x0000000000207805 */ /* 0x000fe4000001ff00 */
[----:B------:R-:W-:Y:S02]  /*1490*/  CS2R R34, SRZ ;  /* 0x0000000000227805 */ /* 0x000fe4000001ff00 */
[----:B------:R-:W-:Y:S02]  /*14a0*/  CS2R R36, SRZ ;  /* 0x0000000000247805 */ /* 0x000fe4000001ff00 */
[----:B------:R-:W-:Y:S02]  /*14b0*/  CS2R R38, SRZ ;  /* 0x0000000000267805 */ /* 0x000fe4000001ff00 */
[----:B------:R-:W-:Y:S02]  /*14c0*/  CS2R R40, SRZ ;  /* 0x0000000000287805 */ /* 0x000fe4000001ff00 */
[----:B------:R-:W-:-:S02]  /*14d0*/  CS2R R42, SRZ ;  /* 0x00000000002a7805 */ /* 0x000fc4000001ff00 */
[----:B------:R-:W-:Y:S02]  /*14e0*/  CS2R R44, SRZ ;  /* 0x00000000002c7805 */ /* 0x000fe4000001ff00 */
[----:B------:R-:W-:Y:S02]  /*14f0*/  CS2R R46, SRZ ;  /* 0x00000000002e7805 */ /* 0x000fe4000001ff00 */
[----:B------:R-:W-:Y:S02]  /*1500*/  CS2R R48, SRZ ;  /* 0x0000000000307805 */ /* 0x000fe4000001ff00 */
[----:B------:R-:W-:Y:S02]  /*1510*/  CS2R R50, SRZ ;  /* 0x0000000000327805 */ /* 0x000fe4000001ff00 */
[----:B------:R-:W-:Y:S02]  /*1520*/  CS2R R52, SRZ ;  /* 0x0000000000347805 */ /* 0x000fe4000001ff00 */
[----:B------:R-:W-:Y:S01]  /*1530*/  CS2R R54, SRZ ;  /* 0x0000000000367805 */ /* 0x000fe2000001ff00 */
[----:B------:R-:W-:Y:S01]  /*1540*/  USGXT.U32 UR12, UR5, 0xe ;  /* 0x0000000e050c789a */ /* 0x000fe20008000000 */
[----:B------:R-:W-:-:S11]  /*1550*/  UMOV UR18, URZ ;  /* 0x0000003f00127c82 */ /* 0x000fd60008000000 */
.L_x_50:
[----:B--2---:R-:W-:Y:S01]  /*1560*/  BAR.SYNC.DEFER_BLOCKING 0x0 ;  /* 0x0000000000007b1d */ /* 0x004fe20000010000 */
[----:B------:R-:W-:Y:S01]  /*1570*/  ELECT P0, URZ, PT ;  /* 0x00000000003f782f */ /* 0x000fe20003800000 */
[----:B------:R-:W-:Y:S01]  /*1580*/  @!P2 IMAD.MOV.U32 R2, RZ, RZ, 0x1800 ;  /* 0x00001800ff02a424 */ /* 0x000fe200078e00ff */
[----:B------:R-:W-:Y:S02]  /*1590*/  ELECT P1, URZ, PT ;  /* 0x00000000003f782f */ /* 0x000fe40003820000 */
[C---:B------:R-:W-:Y:S01]  /*15a0*/  ISETP.LT.U32.AND P0, PT, R7.reuse, 0x20, P0 ;  /* 0x000000200700780c */ /* 0x040fe20000701070 */
[----:B------:R-:W-:Y:S01]  /*15b0*/  UMOV UR6, UR18 ;  /* 0x0000001200067c82 */ /* 0x000fe20008000000 */
[----:B------:R-:W-:-:S11]  /*15c0*/  ISETP.LT.U32.AND P1, PT, R7, 0x20, P1 ;  /* 0x000000200700780c */ /* 0x000fd60000f21070 */
[----:B------:R-:W-:Y:S01]  /*15d0*/  VOTEU.ANY UP0, P0 ;  /* 0x00000000003f7886 */ /* 0x000fe20000000100 */
[----:B------:R-:W-:Y:S01]  /*15e0*/  VOTEU.ANY UP2, P0 ;  /* 0x00000000003f7886 */ /* 0x000fe20000040100 */
[----:B------:R-:W-:Y:S01]  /*15f0*/  VOTEU.ANY UP1, P1 ;  /* 0x00000000003f7886 */ /* 0x000fe20000820100 */
[----:B------:R-:W-:Y:S02]  /*1600*/  VOTEU.ANY UP3, P1 ;  /* 0x00000000003f7886 */ /* 0x000fe40000860100 */
[----:B------:R-:W-:Y:S02]  /*1610*/  @UP0 UIADD3 UR16, UR4, 0x1000, URZ ;  /* 0x0000100004100890 */ /* 0x000fe4000fffe03f */
[----:B------:R1:W-:Y:S01]  /*1620*/  @!P2 SYNCS.ARRIVE.TRANS64 RZ, [UR4+0x1800], R2 ;  /* 0x00180002ffffa9a7 */ /* 0x0003e20008000004 */
[----:B------:R-:W-:Y:S01]  /*1630*/  @UP0 UIADD3 UR17, UR4, 0x1800, URZ ;  /* 0x0000180004110890 */ /* 0x000fe2000fffe03f */
[----:B------:R-:W-:Y:S01]  /*1640*/  @UP0 UMOV UR8, UR21 ;  /* 0x0000001500080c82 */ /* 0x000fe20008000000 */
[----:B------:R-:W-:Y:S01]  /*1650*/  @UP0 UMOV UR9, UR22 ;  /* 0x0000001600090c82 */ /* 0x000fe20008000000 */
[----:B------:R-:W-:Y:S01]  /*1660*/  BAR.SYNC.DEFER_BLOCKING 0x0 ;  /* 0x0000000000007b1d */ /* 0x000fe20000010000 */
[----:B------:R-:W-:Y:S01]  /*1670*/  @UP1 UIADD3 UR5, UR4, 0x1800, URZ ;  /* 0x0000180004051890 */ /* 0x000fe2000fffe03f */
[----:B-1----:R-:W-:-:S04]  /*1680*/  SHF.L.U32 R2, R8, 0x1f, RZ ;  /* 0x0000001f08027819 */ /* 0x002fc800000006ff */
[----:B------:R-:W-:Y:S01]  /*1690*/  @UP1 UMOV UR10, UR15 ;  /* 0x0000000f000a1c82 */ /* 0x000fe20008000000 */
[----:B------:R-:W-:Y:S01]  /*16a0*/  @UP1 UMOV UR11, UR20 ;  /* 0x00000014000b1c82 */ /* 0x000fe20008000000 */
[----:B------:R1:W-:Y:S01]  /*16b0*/  @UP2 UTMALDG.2D [UR16], [UR8] ;  /* 0x00000010080025b4 */ /* 0x0003e20008008000 */
[----:B------:R2:W-:Y:S06]  /*16c0*/  MEMBAR.ALL.CTA ;  /* 0x0000000000007992 */ /* 0x0005ec0000008000 */
[----:B--2---:R-:W2:Y:S02]  /*16d0*/  FENCE.VIEW.ASYNC.S ;  /* 0x00000000000073c6 */ /* 0x004ea40000000000 */
[----:B--2---:R-:W-:Y:S06]  /*16e0*/  BAR.SYNC.DEFER_BLOCKING 0x0 ;  /* 0x0000000000007b1d */ /* 0x004fec0000010000 */
[----:B------:R1:W-:Y:S02]  /*16f0*/  @UP3 UTMALDG.2D [UR4], [UR10] ;  /* 0x000000040a0035b4 */ /* 0x0003e40008008000 */
[----:B------:R-:W-:Y:S06]  /*1700*/  BAR.SYNC.DEFER_BLOCKING 0x0 ;  /* 0x0000000000007b1d */ /* 0x000fec0000010000 */
[----:B------:R-:W2:Y:S02]  /*1710*/  SYNCS.PHASECHK.TRANS64.TRYWAIT P0, [UR4+0x1800], R2 ;  /* 0x00180002ff0075a7 */ /* 0x000ea40008000144 */
[----:B-12---:R-:W-:Y:S05]  /*1720*/  @!P0 BRA `(.L_x_49) ;  /* 0x0000000400448947 */ /* 0x006fea0003800000 */
.L_x_51:
[----:B------:R-:W1:Y:S01]  /*1730*/  LDC R2, c[0x0][0x230] ;  /* 0x00008c00ff027b82 */ /* 0x000e620000000800 */
[----:B------:R-:W-:Y:S01]  /*1740*/  USHF.L.U32 UR5, UR23, 0x5, URZ ;  /* 0x0000000517057899 */ /* 0x000fe2000800063f */
[----:B------:R-:W-:Y:S02]  /*1750*/  WARPGROUP.DEPBAR.LE gsb0, 0x0 ;  /* 0x00008000000079c5 */ /* 0x000fe40000010000 */
[----:B------:R-:W-:Y:S01]  /*1760*/  UIADD3 UR18, UR18, 0x20, URZ ;  /* 0x0000002012127890 */ /* 0x000fe2000fffe03f */
[----:B------:R-:W-:Y:S01]  /*1770*/  WARPGROUP.ARRIVE ;  /* 0x00000000000079c5 */ /* 0x000fe20000000000 */
[----:B------:R-:W-:Y:S01]  /*1780*/  ULOP3.LUT UR5, UR5, 0x80, URZ, 0xc0, !UPT ;  /* 0x0000008005057892 */ /* 0x000fe2000f8ec03f */
[----:B------:R-:W-:Y:S01]  /*1790*/  LOP3.LUT R8, R8, 0x1, RZ, 0x3c, !PT ;  /* 0x0000000108087812 */ /* 0x000fe200078e3cff */
[----:B------:R-:W-:Y:S01]  /*17a0*/  UMOV UR8, UR12 ;  /* 0x0000000c00087c82 */ /* 0x000fe20008000000 */
[----:B------:R-:W-:Y:S01]  /*17b0*/  UMOV UR9, 0xc0000010 ;  /* 0xc000001000097882 */ /* 0x000fe20000000000 */
[----:B------:R-:W-:Y:S01]  /*17c0*/  ULEA.HI UR5, UR4, UR5, URZ, 0x1c ;  /* 0x0000000504057291 */ /* 0x000fe2000f8fe03f */
[----:B------:R-:W-:-:S03]  /*17d0*/  UMOV UR11, 0xc0000010 ;  /* 0xc0000010000b7882 */ /* 0x000fc60000000000 */
[----:B------:R-:W-:-:S09]  /*17e0*/  ULOP3.LUT UR10, UR5, 0x3fff, URZ, 0xc0, !UPT ;  /* 0x00003fff050a7892 */ /* 0x000fd2000f8ec03f */
[----:B------:R-:W-:Y:S01]  /*17f0*/  QGMMA.64x64x32.F32.E4M3.E4M3 R24, gdesc[UR8], R24, gsb0 ;  /* 0x00e00000081879f3 */ /* 0x000fe20008000818 */
[----:B-1----:R-:W-:-:S13]  /*1800*/  ISETP.LE.AND P0, PT, R2, UR18, PT ;  /* 0x0000001202007c0c */ /* 0x002fda000bf03270 */
[----:B------:R-:W-:Y:S05]  /*1810*/  @!P0 BRA `(.L_x_50) ;  /* 0xfffffffc00508947 */ /* 0x000fea000383ffff */
.L_x_48:
[----:B------:R-:W-:Y:S02]  /*1820*/  WARPGROUP.DEPBAR.LE gsb0, 0x0 ;  /* 0x00008000000079c5 */ /* 0x000fe40000010000 */
[----:B--2---:R-:W-:Y:S01]  /*1830*/  BAR.SYNC.DEFER_BLOCKING 0x0 ;  /* 0x0000000000007b1d */ /* 0x004fe20000010000 */
[C---:B------:R-:W-:Y:S01]  /*1840*/  IMAD.SHL.U32 R2, R0.reuse, 0x40, RZ ;  /* 0x0000004000027824 */ /* 0x040fe200078e00ff */
[C---:B---3--:R-:W-:Y:S01]  /*1850*/  LOP3.LUT R3, R0.reuse, 0x1c, RZ, 0xc0, !PT ;  /* 0x0000001c00037812 */ /* 0x048fe200078ec0ff */
[----:B----45:R-:W-:Y:S01]  /*1860*/  IMAD.SHL.U32 R4, R0, 0x2, RZ ;  /* 0x0000000200047824 */ /* 0x030fe200078e00ff */
[----:B------:R-:W-:Y:S02]  /*1870*/  SHF.R.U32.HI R0, RZ, 0x1, R0 ;  /* 0x00000001ff007819 */ /* 0x000fe40000011600 */
[----:B------:R-:W-:Y:S02]  /*1880*/  ELECT P0, URZ, PT ;  /* 0x00000000003f782f */ /* 0x000fe40003800000 */
[----:B------:R-:W-:Y:S01]  /*1890*/  LOP3.LUT R2, R2, 0x1800, RZ, 0xc0, !PT ;  /* 0x0000180002027812 */ /* 0x000fe200078ec0ff */
[----:B------:R-:W-:Y:S01]  /*18a0*/  UMOV UR9, UR7 ;  /* 0x0000000700097c82 */ /* 0x000fe20008000000 */
[----:B------:R-:W-:Y:S01]  /*18b0*/  LOP3.LUT R4, R4, 0x6, RZ, 0xc0, !PT ;  /* 0x0000000604047812 */ /* 0x000fe200078ec0ff */
[----:B------:R-:W-:Y:S01]  /*18c0*/  UMOV UR10, UR19 ;  /* 0x00000013000a7c82 */ /* 0x000fe20008000000 */
[----:B------:R-:W-:Y:S01]  /*18d0*/  F2FP.SATFINITE.E4M3.F32.PACK_AB_MERGE_C R24, R25, R24, RZ ;  /* 0x000000181918723e */ /* 0x000fe200048070ff */
[----:B------:R-:W-:Y:S01]  /*18e0*/  IMAD R2, R3, 0x20, R2 ;  /* 0x0000002003027824 */ /* 0x000fe200078e0202 */
[----:B------:R-:W-:Y:S01]  /*18f0*/  F2FP.SATFINITE.E4M3.F32.PACK_AB_MERGE_C R26, R27, R26, RZ ;  /* 0x0000001a1b1a723e */ /* 0x000fe200048070ff */
[----:B------:R-:W-:Y:S01]  /*1900*/  IMAD R3, R3, 0x4, R4 ;  /* 0x0000000403037824 */ /* 0x000fe200078e0204 */
[----:B------:R-:W-:Y:S01]  /*1910*/  F2FP.SATFINITE.E4M3.F32.PACK_AB_MERGE_C R28, R29, R28, RZ ;  /* 0x0000001c1d1c723e */ /* 0x000fe200048070ff */
[----:B------:R-:W-:Y:S01]  /*1920*/  UMOV UR8, UR4 ;  /* 0x0000000400087c82 */ /* 0x000fe20008000000 */
[----:B------:R-:W-:Y:S01]  /*1930*/  F2FP.SATFINITE.E4M3.F32.PACK_AB_MERGE_C R30, R31, R30, RZ ;  /* 0x0000001e1f1e723e */ /* 0x000fe200048070ff */
[----:B------:R-:W-:Y:S01]  /*1940*/  IMAD.IADD R3, R2, 0x1, R3 ;  /* 0x0000000102037824 */ /* 0x000fe200078e0203 */
[----:B------:R-:W-:-:S02]  /*1950*/  F2FP.SATFINITE.E4M3.F32.PACK_AB_MERGE_C R32, R33, R32, RZ ;  /* 0x000000202120723e */ /* 0x000fc400048070ff */
[----:B------:R-:W-:Y:S02]  /*1960*/  F2FP.SATFINITE.E4M3.F32.PACK_AB_MERGE_C R34, R35, R34, RZ ;  /* 0x000000222322723e */ /* 0x000fe400048070ff */
[----:B------:R-:W-:Y:S01]  /*1970*/  LOP3.LUT R3, R3, 0x40, R0, 0x78, !PT ;  /* 0x0000004003037812 */ /* 0x000fe200078e7800 */
[----:B------:R-:W1:Y:S02]  /*1980*/  @!P2 SYNCS.CCTL.IV [UR4+0x1800] ;  /* 0x00180000ff00a9b1 */ /* 0x000e640008000004 */
[----:B-1----:R-:W-:Y:S01]  /*1990*/  BAR.SYNC.DEFER_BLOCKING 0x0 ;  /* 0x0000000000007b1d */ /* 0x002fe20000010000 */
[----:B------:R-:W-:Y:S02]  /*19a0*/  F2FP.SATFINITE.E4M3.F32.PACK_AB_MERGE_C R36, R37, R36, RZ ;  /* 0x000000242524723e */ /* 0x000fe400048070ff */
[----:B------:R-:W-:Y:S02]  /*19b0*/  F2FP.SATFINITE.E4M3.F32.PACK_AB_MERGE_C R38, R39, R38, RZ ;  /* 0x000000262726723e */ /* 0x000fe400048070ff */
[----:B------:R-:W-:-:S02]  /*19c0*/  ISETP.LT.U32.AND P0, PT, R7, 0x20, P0 ;  /* 0x000000200700780c */ /* 0x000fc40000701070 */
[----:B------:R-:W-:Y:S02]  /*19d0*/  LOP3.LUT R5, R3, 0x10, RZ, 0x3c, !PT ;  /* 0x0000001003057812 */ /* 0x000fe400078e3cff */
[----:B------:R-:W-:Y:S02]  /*19e0*/  F2FP.SATFINITE.E4M3.F32.PACK_AB_MERGE_C R40, R41, R40, RZ ;  /* 0x000000282928723e */ /* 0x000fe400048070ff */
[----:B------:R-:W-:Y:S02]  /*19f0*/  F2FP.SATFINITE.E4M3.F32.PACK_AB_MERGE_C R42, R43, R42, RZ ;  /* 0x0000002a2b2a723e */ /* 0x000fe400048070ff */
[----:B------:R-:W-:Y:S02]  /*1a00*/  F2FP.SATFINITE.E4M3.F32.PACK_AB_MERGE_C R44, R45, R44, RZ ;  /* 0x0000002c2d2c723e */ /* 0x000fe400048070ff */
[----:B------:R-:W-:Y:S02]  /*1a10*/  F2FP.SATFINITE.E4M3.F32.PACK_AB_MERGE_C R46, R47, R46, RZ ;  /* 0x0000002e2f2e723e */ /* 0x000fe400048070ff */
[----:B------:R-:W-:Y:S01]  /*1a20*/  LOP3.LUT R7, R3, 0x20, RZ, 0x3c, !PT ;  /* 0x0000002003077812 */ /* 0x000fe200078e3cff */
[----:B------:R-:W-:Y:S01]  /*1a30*/  VOTEU.ANY UP0, P0 ;  /* 0x00000000003f7886 */ /* 0x000fe20000000100 */
[----:B------:R-:W-:Y:S01]  /*1a40*/  F2FP.SATFINITE.E4M3.F32.PACK_AB_MERGE_C R48, R49, R48, RZ ;  /* 0x000000303130723e */ /* 0x000fe200048070ff */
[----:B------:R-:W-:Y:S01]  /*1a50*/  VOTEU.ANY UP1, P0 ;  /* 0x00000000003f7886 */ /* 0x000fe20000020100 */
[----:B------:R-:W-:-:S02]  /*1a60*/  F2FP.SATFINITE.E4M3.F32.PACK_AB_MERGE_C R50, R51, R50, RZ ;  /* 0x000000323332723e */ /* 0x000fc400048070ff */
[----:B------:R-:W-:Y:S01]  /*1a70*/  F2FP.SATFINITE.E4M3.F32.PACK_AB_MERGE_C R52, R53, R52, RZ ;  /* 0x000000343534723e */ /* 0x000fe200048070ff */
[----:B------:R-:W-:Y:S01]  /*1a80*/  STS.U16 [R3+UR4], R24 ;  /* 0x0000001803007988 */ /* 0x000fe20008000404 */
[----:B------:R-:W-:Y:S01]  /*1a90*/  F2FP.SATFINITE.E4M3.F32.PACK_AB_MERGE_C R54, R55, R54, RZ ;  /* 0x000000363736723e */ /* 0x000fe200048070ff */
[----:B------:R-:W-:Y:S01]  /*1aa0*/  @UP0 UMOV UR6, UR13 ;  /* 0x0000000d00060c82 */ /* 0x000fe20008000000 */
[----:B------:R-:W-:Y:S01]  /*1ab0*/  LOP3.LUT R9, R3, 0x30, RZ, 0x3c, !PT ;  /* 0x0000003003097812 */ /* 0x000fe200078e3cff */
[----:B------:R-:W-:Y:S01]  /*1ac0*/  STS.U16 [R3+UR4+0x400], R26 ;  /* 0x0004001a03007988 */ /* 0x000fe20008000404 */
[----:B------:R-:W-:-:S03]  /*1ad0*/  @UP0 UMOV UR7, UR14 ;  /* 0x0000000e00070c82 */ /* 0x000fc60008000000 */
[----:B------:R-:W-:Y:S04]  /*1ae0*/  STS.U16 [R3+UR4+0x8], R28 ;  /* 0x0000081c03007988 */ /* 0x000fe80008000404 */
[----:B------:R-:W-:Y:S04]  /*1af0*/  STS.U16 [R3+UR4+0x408], R30 ;  /* 0x0004081e03007988 */ /* 0x000fe80008000404 */
[----:B------:R-:W-:Y:S04]  /*1b00*/  STS.U16 [R5+UR4], R32 ;  /* 0x0000002005007988 */ /* 0x000fe80008000404 */
[----:B------:R-:W-:Y:S04]  /*1b10*/  STS.U16 [R5+UR4+0x400], R34 ;  /* 0x0004002205007988 */ /* 0x000fe80008000404 */
        /* <DEDUP_REMOVED lines=9> */
[----:B------:R-:W-:Y:S01]  /*1bb0*/  STS.U16 [R9+UR4+0x408], R54 ;  /* 0x0004083609007988 */ /* 0x000fe20008000404 */
[----:B------:R1:W-:Y:S06]  /*1bc0*/  MEMBAR.ALL.CTA ;  /* 0x0000000000007992 */ /* 0x0003ec0000008000 */
[----:B-1----:R-:W1:Y:S02]  /*1bd0*/  FENCE.VIEW.ASYNC.S ;  /* 0x00000000000073c6 */ /* 0x002e640000000000 */
[----:B-1----:R-:W-:Y:S06]  /*1be0*/  BAR.SYNC.DEFER_BLOCKING 0x0 ;  /* 0x0000000000007b1d */ /* 0x002fec0000010000 */
[----:B------:R1:W-:Y:S01]  /*1bf0*/  @UP1 UTMASTG.2D [UR8], [UR6] ;  /* 0x00000008060013b5 */ /* 0x0003e20008008000 */
[----:B------:R0:W-:Y:S01]  /*1c00*/  UTMACMDFLUSH ;  /* 0x00000000000079b7 */ /* 0x0001e20000000000 */
[----:B------:R-:W-:-:S04]  /*1c10*/  DEPBAR.LE SB0, 0x0 ;  /* 0x000080000000791a */ /* 0x000fc80000000000 */
[----:B------:R-:W-:Y:S06]  /*1c20*/  BAR.SYNC.DEFER_BLOCKING 0x0 ;  /* 0x0000000000007b1d */ /* 0x000fec0000010000 */
[----:B-1----:R-:W-:Y:S05]  /*1c30*/  EXIT ;  /* 0x000000000000794d */ /* 0x002fea0003800000 */
.L_x_49:
[----:B------:R-:W1:Y:S02]  /*1c40*/  SYNCS.PHASECHK.TRANS64.TRYWAIT P0, [UR4+0x1800], R2 ;  /* 0x00180002ff0075a7 */ /* 0x000e640008000144 */
[----:B-1----:R-:W-:Y:S05]  /*1c50*/  @!P0 BRA `(.L_x_49) ;  /* 0xfffffffc00f88947 */ /* 0x002fea000383ffff */
[----:B------:R-:W-:Y:S05]  /*1c60*/  BRA `(.L_x_51) ;  /* 0xfffffff800b07947 */ /* 0x000fea000383ffff */
.L_x_52:
[----:B------:R-:W-:-:S00]  /*1c70*/  BRA `(.L_x_52) ;  /* 0xfffffffc00fc7947 */ /* 0x000fc0000383ffff */
[----:B------:R-:W-:-:S00]  /*1c80*/  NOP ;  /* 0x0000000000007918 */ /* 0x000fc00000000000 */
[----:B------:R-:W-:-:S00]  /*1c90*/  NOP ;  /* 0x0000000000007918 */ /* 0x000fc00000000000 */
[----:B------:R-:W-:-:S00]  /*1ca0*/  NOP ;  /* 0x0000000000007918 */ /* 0x000fc00000000000 */
[----:B------:R-:W-:-:S00]  /*1cb0*/  NOP ;  /* 0x0000000000007918 */ /* 0x000fc00000000000 */
[----:B------:R-:W-:-:S00]  /*1cc0*/  NOP ;  /* 0x0000000000007918 */ /* 0x000fc00000000000 */
[----:B------:R-:W-:-:S00]  /*1cd0*/  NOP ;  /* 0x0000000000007918 */ /* 0x000fc00000000000 */
[----:B------:R-:W-:-:S00]  /*1ce0*/  NOP ;  /* 0x0000000000007918 */ /* 0x000fc00000000000 */
[----:B------:R-:W-:-:S00]  /*1cf0*/  NOP ;  /* 0x0000000000007918 */ /* 0x000fc00000000000 */
.L_x_53:


//--------------------- .nv.shared.gluon_wgmma    --------------------------
	.section	.nv.shared.gluon_wgmma,"aw",@nobits
	.sectionflags	@""
	.align	16
	.zero		1024


//--------------------- .nv.shared.reserved.0     --------------------------
	.section	.nv.shared.reserved.0,"aw",@nobits
	.weak		__nv_reservedSMEM_offset_0_alias
	.size		__nv_reservedSMEM_offset_0_alias, 0, 0
	.other		__nv_reservedSMEM_offset_0_alias,@"STO_CUDA_RESERVED_SHARED STV_DEFAULT"
__nv_reservedSMEM_offset_0_alias:
	.zero		0


//--------------------- .nv.constant0.gluon_wgmma --------------------------
	.section	.nv.constant0.gluon_wgmma,"a",@progbits
	.sectionflags	@""
	.align	4
.nv.constant0.gluon_wgmma:
	.zero		608


//--------------------- SYMBOLS --------------------------

	.type		.nv.reservedSmem.offset0,@object
	.size		.nv.reservedSmem.offset0,0x4
